//
// Generated by NVIDIA NVVM Compiler
//
// Compiler Build ID: CL-36424714
// Cuda compilation tools, release 13.0, V13.0.88
// Based on NVVM 20.0.0
//

.version 9.0
.target sm_100
.address_size 64

	// .globl	cal_prb_obj
// _ZZ9prb_transE1p has been demoted
// _ZZ9prb_transE1n has been demoted
// _ZZ10prb_reduceE1p has been demoted
// _ZZ10prb_reduceE1n has been demoted
.extern .shared .align 16 .b8 sdata[];

.visible .entry cal_prb_obj(
	.param .u64 .ptr .align 1 cal_prb_obj_param_0,
	.param .u64 .ptr .align 1 cal_prb_obj_param_1,
	.param .u64 .ptr .align 1 cal_prb_obj_param_2,
	.param .u64 .ptr .align 1 cal_prb_obj_param_3,
	.param .u32 cal_prb_obj_param_4,
	.param .u32 cal_prb_obj_param_5,
	.param .u32 cal_prb_obj_param_6,
	.param .u32 cal_prb_obj_param_7
)
{
	.reg .b32 	%r<20>;
	.reg .b64 	%rd<17>;
	.reg .b64 	%fd<10>;

	ld.param.u64 	%rd1, [cal_prb_obj_param_0];
	ld.param.u64 	%rd2, [cal_prb_obj_param_1];
	ld.param.u64 	%rd3, [cal_prb_obj_param_2];
	ld.param.u64 	%rd4, [cal_prb_obj_param_3];
	ld.param.u32 	%r1, [cal_prb_obj_param_4];
	ld.param.u32 	%r2, [cal_prb_obj_param_5];
	ld.param.u32 	%r3, [cal_prb_obj_param_6];
	ld.param.u32 	%r4, [cal_prb_obj_param_7];
	cvta.to.global.u64 	%rd5, %rd3;
	cvta.to.global.u64 	%rd6, %rd2;
	cvta.to.global.u64 	%rd7, %rd1;
	cvta.to.global.u64 	%rd8, %rd4;
	mov.u32 	%r5, %ctaid.x;
	div.u32 	%r6, %r5, %r1;
	mul.lo.s32 	%r7, %r6, %r1;
	sub.s32 	%r8, %r5, %r7;
	add.s32 	%r9, %r6, %r4;
	shl.b32 	%r10, %r9, 2;
	mul.wide.s32 	%rd9, %r10, 4;
	add.s64 	%rd10, %rd8, %rd9;
	ld.global.u32 	%r11, [%rd10];
	ld.global.u32 	%r12, [%rd10+8];
	mov.u32 	%r13, %tid.x;
	mad.lo.s32 	%r14, %r8, %r2, %r13;
	add.s32 	%r15, %r11, %r8;
	add.s32 	%r16, %r12, %r13;
	mad.lo.s32 	%r17, %r15, %r3, %r16;
	mul.lo.s32 	%r18, %r2, %r1;
	mad.lo.s32 	%r19, %r18, %r6, %r14;
	mul.wide.s32 	%rd11, %r14, 16;
	add.s64 	%rd12, %rd7, %rd11;
	ld.global.v2.f64 	{%fd1, %fd2}, [%rd12];
	mul.wide.s32 	%rd13, %r17, 16;
	add.s64 	%rd14, %rd6, %rd13;
	ld.global.v2.f64 	{%fd3, %fd4}, [%rd14];
	mul.f64 	%fd5, %fd1, %fd3;
	mul.f64 	%fd6, %fd2, %fd4;
	sub.f64 	%fd7, %fd5, %fd6;
	mul.f64 	%fd8, %fd1, %fd4;
	fma.rn.f64 	%fd9, %fd2, %fd3, %fd8;
	mul.wide.s32 	%rd15, %r19, 16;
	add.s64 	%rd16, %rd5, %rd15;
	st.global.v2.f64 	[%rd16], {%fd7, %fd9};
	ret;

}
	// .globl	chi_sum_block
.visible .entry chi_sum_block(
	.param .u64 .ptr .align 1 chi_sum_block_param_0,
	.param .u64 .ptr .align 1 chi_sum_block_param_1,
	.param .u64 .ptr .align 1 chi_sum_block_param_2,
	.param .u64 .ptr .align 1 chi_sum_block_param_3,
	.param .u32 chi_sum_block_param_4,
	.param .u32 chi_sum_block_param_5,
	.param .u32 chi_sum_block_param_6
)
{
	.reg .pred 	%p<10>;
	.reg .b32 	%r<25>;
	.reg .b64 	%rd<19>;
	.reg .b64 	%fd<33>;

	ld.param.u64 	%rd2, [chi_sum_block_param_0];
	ld.param.u64 	%rd3, [chi_sum_block_param_1];
	ld.param.u64 	%rd4, [chi_sum_block_param_2];
	ld.param.u32 	%r9, [chi_sum_block_param_4];
	ld.param.u32 	%r10, [chi_sum_block_param_5];
	ld.param.u32 	%r8, [chi_sum_block_param_6];
	cvta.to.global.u64 	%rd5, %rd3;
	cvta.to.global.u64 	%rd6, %rd2;
	cvta.to.global.u64 	%rd7, %rd4;
	mov.u32 	%r1, %tid.x;
	mov.u32 	%r2, %ntid.x;
	mov.u32 	%r3, %ctaid.x;
	mad.lo.s32 	%r11, %r2, %r3, %r1;
	div.u32 	%r12, %r11, %r9;
	add.s32 	%r13, %r12, %r10;
	mad.lo.s32 	%r14, %r10, %r9, %r11;
	mul.wide.u32 	%rd8, %r13, 8;
	add.s64 	%rd9, %rd7, %rd8;
	ld.global.f64 	%fd1, [%rd9];
	shl.b32 	%r15, %r1, 3;
	mov.u32 	%r16, sdata;
	add.s32 	%r4, %r16, %r15;
	mov.b64 	%rd10, 0;
	st.shared.u64 	[%r4], %rd10;
	mul.wide.u32 	%rd11, %r11, 16;
	add.s64 	%rd12, %rd6, %rd11;
	ld.global.v2.f64 	{%fd3, %fd4}, [%rd12];
	abs.f64 	%fd5, %fd3;
	abs.f64 	%fd6, %fd4;
	setp.gt.f64 	%p1, %fd5, %fd6;
	selp.f64 	%fd7, %fd5, %fd6, %p1;
	selp.f64 	%fd8, %fd6, %fd5, %p1;
	div.rn.f64 	%fd10, %fd8, %fd7;
	fma.rn.f64 	%fd11, %fd10, %fd10, 0d3FF0000000000000;
	sqrt.rn.f64 	%fd12, %fd11;
	mul.f64 	%fd13, %fd7, %fd12;
	setp.eq.f64 	%p2, %fd7, 0d0000000000000000;
	max.f64 	%fd14, %fd7, %fd8;
	setp.gt.f64 	%p3, %fd14, 0d7FEFFFFFFFFFFFFF;
	add.f64 	%fd15, %fd5, %fd6;
	selp.f64 	%fd16, %fd15, %fd13, %p2;
	selp.f64 	%fd17, %fd15, %fd16, %p3;
	cvt.rn.f64.s32 	%fd18, %r9;
	sqrt.rn.f64 	%fd19, %fd18;
	div.rn.f64 	%fd20, %fd17, %fd19;
	mul.wide.u32 	%rd13, %r14, 8;
	add.s64 	%rd14, %rd5, %rd13;
	ld.global.f64 	%fd21, [%rd14];
	sub.f64 	%fd2, %fd20, %fd21;
	setp.leu.f64 	%p4, %fd1, 0d0000000000000000;
	@%p4 bra 	$L__BB1_2;
	mul.f64 	%fd22, %fd2, %fd2;
	div.rn.f64 	%fd23, %fd22, %fd1;
	st.shared.f64 	[%r4], %fd23;
$L__BB1_2:
	bar.sync 	0;
	sub.s32 	%r17, %r2, %r8;
	setp.ge.u32 	%p5, %r1, %r17;
	@%p5 bra 	$L__BB1_4;
	shl.b32 	%r18, %r8, 3;
	add.s32 	%r19, %r4, %r18;
	ld.shared.f64 	%fd24, [%r19];
	ld.shared.f64 	%fd25, [%r4];
	add.f64 	%fd26, %fd24, %fd25;
	st.shared.f64 	[%r4], %fd26;
$L__BB1_4:
	shr.u32 	%r20, %r8, 31;
	add.s32 	%r21, %r8, %r20;
	shr.s32 	%r24, %r21, 1;
	setp.lt.u32 	%p6, %r24, 2;
	@%p6 bra 	$L__BB1_8;
$L__BB1_5:
	setp.ge.u32 	%p7, %r1, %r24;
	@%p7 bra 	$L__BB1_7;
	shl.b32 	%r22, %r24, 3;
	add.s32 	%r23, %r4, %r22;
	ld.shared.f64 	%fd27, [%r23];
	ld.shared.f64 	%fd28, [%r4];
	add.f64 	%fd29, %fd27, %fd28;
	st.shared.f64 	[%r4], %fd29;
$L__BB1_7:
	bar.sync 	0;
	shr.u32 	%r7, %r24, 1;
	setp.gt.u32 	%p8, %r24, 3;
	mov.u32 	%r24, %r7;
	@%p8 bra 	$L__BB1_5;
$L__BB1_8:
	setp.ne.s32 	%p9, %r1, 0;
	@%p9 bra 	$L__BB1_10;
	ld.param.u64 	%rd18, [chi_sum_block_param_3];
	ld.shared.v2.f64 	{%fd30, %fd31}, [sdata];
	add.f64 	%fd32, %fd30, %fd31;
	cvta.to.global.u64 	%rd15, %rd18;
	mul.wide.u32 	%rd16, %r3, 8;
	add.s64 	%rd17, %rd15, %rd16;
	st.global.f64 	[%rd17], %fd32;
$L__BB1_10:
	ret;

}
	// .globl	chi_reduce
.visible .entry chi_reduce(
	.param .u64 .ptr .align 1 chi_reduce_param_0,
	.param .u64 .ptr .align 1 chi_reduce_param_1,
	.param .u32 chi_reduce_param_2
)
{
	.reg .pred 	%p<7>;
	.reg .b32 	%r<14>;
	.reg .b64 	%rd<10>;
	.reg .b64 	%fd<19>;

	ld.param.u64 	%rd1, [chi_reduce_param_0];
	ld.param.u64 	%rd2, [chi_reduce_param_1];
	ld.param.u32 	%r8, [chi_reduce_param_2];
	mov.u32 	%r1, %tid.x;
	mov.b64 	%rd3, 0;
	st.shared.u64 	[sdata], %rd3;
	mov.u32 	%r9, sdata;
	mov.u32 	%r13, %ntid.x;
	mov.u32 	%r3, %ctaid.x;
	mad.lo.s32 	%r4, %r13, %r3, %r1;
	setp.ge.u32 	%p1, %r4, %r8;
	shl.b32 	%r10, %r1, 3;
	add.s32 	%r5, %r9, %r10;
	@%p1 bra 	$L__BB2_2;
	cvta.to.global.u64 	%rd4, %rd1;
	mul.wide.u32 	%rd5, %r4, 8;
	add.s64 	%rd6, %rd4, %rd5;
	ld.global.f64 	%fd1, [%rd6];
	st.shared.f64 	[%r5], %fd1;
$L__BB2_2:
	setp.lt.u32 	%p2, %r13, 66;
	@%p2 bra 	$L__BB2_6;
$L__BB2_3:
	shr.u32 	%r7, %r13, 1;
	setp.ge.u32 	%p3, %r1, %r7;
	@%p3 bra 	$L__BB2_5;
	shl.b32 	%r11, %r7, 3;
	add.s32 	%r12, %r5, %r11;
	ld.shared.f64 	%fd2, [%r12];
	ld.shared.f64 	%fd3, [%r5];
	add.f64 	%fd4, %fd2, %fd3;
	st.shared.f64 	[%r5], %fd4;
$L__BB2_5:
	bar.sync 	0;
	setp.gt.u32 	%p4, %r13, 131;
	mov.u32 	%r13, %r7;
	@%p4 bra 	$L__BB2_3;
$L__BB2_6:
	setp.gt.u32 	%p5, %r1, 31;
	@%p5 bra 	$L__BB2_9;
	ld.shared.f64 	%fd5, [%r5+256];
	ld.shared.f64 	%fd6, [%r5];
	add.f64 	%fd7, %fd5, %fd6;
	ld.shared.f64 	%fd8, [%r5+128];
	add.f64 	%fd9, %fd7, %fd8;
	ld.shared.f64 	%fd10, [%r5+64];
	add.f64 	%fd11, %fd9, %fd10;
	ld.shared.f64 	%fd12, [%r5+32];
	add.f64 	%fd13, %fd11, %fd12;
	ld.shared.f64 	%fd14, [%r5+16];
	add.f64 	%fd15, %fd13, %fd14;
	ld.shared.f64 	%fd16, [%r5+8];
	add.f64 	%fd17, %fd15, %fd16;
	st.shared.f64 	[%r5], %fd17;
	setp.ne.s32 	%p6, %r1, 0;
	@%p6 bra 	$L__BB2_9;
	ld.shared.f64 	%fd18, [sdata];
	cvta.to.global.u64 	%rd7, %rd2;
	mul.wide.u32 	%rd8, %r3, 8;
	add.s64 	%rd9, %rd7, %rd8;
	st.global.f64 	[%rd9], %fd18;
$L__BB2_9:
	ret;

}
	// .globl	dm_prb_obj
.visible .entry dm_prb_obj(
	.param .u64 .ptr .align 1 dm_prb_obj_param_0,
	.param .u64 .ptr .align 1 dm_prb_obj_param_1,
	.param .u64 .ptr .align 1 dm_prb_obj_param_2,
	.param .u64 .ptr .align 1 dm_prb_obj_param_3,
	.param .u64 .ptr .align 1 dm_prb_obj_param_4,
	.param .u64 .ptr .align 1 dm_prb_obj_param_5,
	.param .u32 dm_prb_obj_param_6,
	.param .u32 dm_prb_obj_param_7,
	.param .u32 dm_prb_obj_param_8,
	.param .u32 dm_prb_obj_param_9
)
{
	.reg .b32 	%r<21>;
	.reg .b64 	%rd<24>;
	.reg .b64 	%fd<16>;

	ld.param.u64 	%rd1, [dm_prb_obj_param_0];
	ld.param.u64 	%rd2, [dm_prb_obj_param_1];
	ld.param.u64 	%rd3, [dm_prb_obj_param_2];
	ld.param.u64 	%rd4, [dm_prb_obj_param_3];
	ld.param.u64 	%rd5, [dm_prb_obj_param_4];
	ld.param.u64 	%rd6, [dm_prb_obj_param_5];
	ld.param.u32 	%r1, [dm_prb_obj_param_6];
	ld.param.u32 	%r2, [dm_prb_obj_param_7];
	ld.param.u32 	%r3, [dm_prb_obj_param_8];
	ld.param.u32 	%r4, [dm_prb_obj_param_9];
	cvta.to.global.u64 	%rd7, %rd5;
	cvta.to.global.u64 	%rd8, %rd4;
	cvta.to.global.u64 	%rd9, %rd3;
	cvta.to.global.u64 	%rd10, %rd2;
	cvta.to.global.u64 	%rd11, %rd1;
	cvta.to.global.u64 	%rd12, %rd6;
	mov.u32 	%r5, %ctaid.x;
	div.u32 	%r6, %r5, %r1;
	mul.lo.s32 	%r7, %r6, %r1;
	sub.s32 	%r8, %r5, %r7;
	add.s32 	%r9, %r6, %r4;
	shl.b32 	%r10, %r9, 2;
	mul.wide.s32 	%rd13, %r10, 4;
	add.s64 	%rd14, %rd12, %rd13;
	ld.global.u32 	%r11, [%rd14];
	ld.global.u32 	%r12, [%rd14+8];
	mov.u32 	%r13, %tid.x;
	mad.lo.s32 	%r14, %r8, %r2, %r13;
	add.s32 	%r15, %r11, %r8;
	add.s32 	%r16, %r12, %r13;
	mad.lo.s32 	%r17, %r15, %r3, %r16;
	mul.lo.s32 	%r18, %r2, %r1;
	mad.lo.s32 	%r19, %r18, %r6, %r14;
	mad.lo.s32 	%r20, %r18, %r9, %r14;
	mul.wide.s32 	%rd15, %r14, 16;
	add.s64 	%rd16, %rd11, %rd15;
	ld.global.v2.f64 	{%fd1, %fd2}, [%rd16];
	mul.wide.s32 	%rd17, %r17, 16;
	add.s64 	%rd18, %rd10, %rd17;
	ld.global.v2.f64 	{%fd3, %fd4}, [%rd18];
	mul.f64 	%fd5, %fd1, %fd3;
	mul.f64 	%fd6, %fd2, %fd4;
	sub.f64 	%fd7, %fd5, %fd6;
	mul.f64 	%fd8, %fd1, %fd4;
	fma.rn.f64 	%fd9, %fd2, %fd3, %fd8;
	mul.wide.s32 	%rd19, %r19, 16;
	add.s64 	%rd20, %rd9, %rd19;
	st.global.v2.f64 	[%rd20], {%fd7, %fd9};
	add.f64 	%fd10, %fd7, %fd7;
	add.f64 	%fd11, %fd9, %fd9;
	mul.wide.s32 	%rd21, %r20, 16;
	add.s64 	%rd22, %rd8, %rd21;
	ld.global.v2.f64 	{%fd12, %fd13}, [%rd22];
	sub.f64 	%fd14, %fd10, %fd12;
	sub.f64 	%fd15, %fd11, %fd13;
	add.s64 	%rd23, %rd7, %rd19;
	st.global.v2.f64 	[%rd23], {%fd14, %fd15};
	ret;

}
	// .globl	dm_cal_dev
.visible .entry dm_cal_dev(
	.param .u64 .ptr .align 1 dm_cal_dev_param_0,
	.param .u64 .ptr .align 1 dm_cal_dev_param_1,
	.param .u64 .ptr .align 1 dm_cal_dev_param_2,
	.param .u64 .ptr .align 1 dm_cal_dev_param_3,
	.param .u64 .ptr .align 1 dm_cal_dev_param_4,
	.param .u32 dm_cal_dev_param_5,
	.param .f64 dm_cal_dev_param_6,
	.param .u32 dm_cal_dev_param_7,
	.param .u32 dm_cal_dev_param_8
)
{
	.reg .pred 	%p<10>;
	.reg .b32 	%r<27>;
	.reg .b64 	%rd<28>;
	.reg .b64 	%fd<45>;

	ld.param.u64 	%rd4, [dm_cal_dev_param_0];
	ld.param.u64 	%rd5, [dm_cal_dev_param_1];
	ld.param.u64 	%rd6, [dm_cal_dev_param_2];
	ld.param.u64 	%rd7, [dm_cal_dev_param_4];
	ld.param.u32 	%r9, [dm_cal_dev_param_5];
	ld.param.f64 	%fd4, [dm_cal_dev_param_6];
	ld.param.u32 	%r10, [dm_cal_dev_param_7];
	cvta.to.global.u64 	%rd1, %rd7;
	cvta.to.global.u64 	%rd8, %rd6;
	cvta.to.global.u64 	%rd9, %rd5;
	cvta.to.global.u64 	%rd10, %rd4;
	mov.u32 	%r1, %tid.x;
	mov.u32 	%r2, %ntid.x;
	mov.u32 	%r3, %ctaid.x;
	mad.lo.s32 	%r11, %r2, %r3, %r1;
	cvt.u64.u32 	%rd2, %r11;
	mul.lo.s32 	%r12, %r9, %r2;
	mul.lo.s32 	%r13, %r12, %r10;
	cvt.u64.u32 	%rd11, %r13;
	add.s64 	%rd12, %rd11, %rd2;
	cvt.rn.f64.u32 	%fd1, %r12;
	sqrt.rn.f64 	%fd5, %fd1;
	mul.wide.u32 	%rd13, %r11, 16;
	add.s64 	%rd14, %rd10, %rd13;
	ld.global.v2.f64 	{%fd6, %fd7}, [%rd14];
	rcp.rn.f64 	%fd8, %fd5;
	mul.f64 	%fd9, %fd8, %fd6;
	mul.f64 	%fd10, %fd7, 0d0000000000000000;
	sub.f64 	%fd11, %fd9, %fd10;
	mul.f64 	%fd12, %fd8, %fd7;
	fma.rn.f64 	%fd13, %fd6, 0d0000000000000000, %fd12;
	abs.f64 	%fd14, %fd11;
	abs.f64 	%fd15, %fd13;
	setp.gt.f64 	%p1, %fd14, %fd15;
	selp.f64 	%fd16, %fd14, %fd15, %p1;
	selp.f64 	%fd17, %fd15, %fd14, %p1;
	div.rn.f64 	%fd19, %fd17, %fd16;
	fma.rn.f64 	%fd20, %fd19, %fd19, 0d3FF0000000000000;
	sqrt.rn.f64 	%fd21, %fd20;
	mul.f64 	%fd22, %fd16, %fd21;
	setp.eq.f64 	%p2, %fd16, 0d0000000000000000;
	max.f64 	%fd23, %fd16, %fd17;
	setp.gt.f64 	%p3, %fd23, 0d7FEFFFFFFFFFFFFF;
	add.f64 	%fd24, %fd14, %fd15;
	selp.f64 	%fd25, %fd24, %fd22, %p2;
	selp.f64 	%fd2, %fd24, %fd25, %p3;
	add.f64 	%fd26, %fd4, %fd2;
	rcp.rn.f64 	%fd27, %fd26;
	mul.f64 	%fd28, %fd11, %fd27;
	mul.f64 	%fd29, %fd13, 0d0000000000000000;
	sub.f64 	%fd30, %fd28, %fd29;
	mul.f64 	%fd31, %fd13, %fd27;
	fma.rn.f64 	%fd32, %fd11, 0d0000000000000000, %fd31;
	st.global.v2.f64 	[%rd14], {%fd30, %fd32};
	mul.wide.u32 	%rd15, %r11, 8;
	add.s64 	%rd16, %rd9, %rd15;
	st.global.f64 	[%rd16], %fd2;
	shl.b64 	%rd17, %rd12, 3;
	add.s64 	%rd18, %rd8, %rd17;
	ld.global.f64 	%fd3, [%rd18];
	setp.ltu.f64 	%p4, %fd3, 0d0000000000000000;
	@%p4 bra 	$L__BB4_9;
	ld.param.u32 	%r23, [dm_cal_dev_param_8];
	ld.param.u64 	%rd27, [dm_cal_dev_param_3];
	cvta.to.global.u64 	%rd19, %rd27;
	sub.f64 	%fd33, %fd2, %fd3;
	shl.b64 	%rd20, %rd2, 3;
	add.s64 	%rd21, %rd19, %rd20;
	st.global.f64 	[%rd21], %fd33;
	mul.f64 	%fd34, %fd33, %fd33;
	shl.b32 	%r14, %r1, 3;
	mov.u32 	%r15, sdata;
	add.s32 	%r4, %r15, %r14;
	st.shared.f64 	[%r4], %fd34;
	bar.sync 	0;
	sub.s32 	%r16, %r2, %r23;
	setp.ge.u32 	%p5, %r1, %r16;
	@%p5 bra 	$L__BB4_3;
	ld.param.u32 	%r24, [dm_cal_dev_param_8];
	shl.b32 	%r17, %r24, 3;
	add.s32 	%r18, %r4, %r17;
	ld.shared.f64 	%fd35, [%r18];
	ld.shared.f64 	%fd36, [%r4];
	add.f64 	%fd37, %fd35, %fd36;
	st.shared.f64 	[%r4], %fd37;
$L__BB4_3:
	ld.param.u32 	%r25, [dm_cal_dev_param_8];
	shr.u32 	%r19, %r25, 31;
	add.s32 	%r20, %r25, %r19;
	shr.s32 	%r26, %r20, 1;
	setp.lt.u32 	%p6, %r26, 2;
	@%p6 bra 	$L__BB4_7;
$L__BB4_4:
	setp.ge.u32 	%p7, %r1, %r26;
	@%p7 bra 	$L__BB4_6;
	shl.b32 	%r21, %r26, 3;
	add.s32 	%r22, %r4, %r21;
	ld.shared.f64 	%fd38, [%r22];
	ld.shared.f64 	%fd39, [%r4];
	add.f64 	%fd40, %fd38, %fd39;
	st.shared.f64 	[%r4], %fd40;
$L__BB4_6:
	bar.sync 	0;
	shr.u32 	%r7, %r26, 1;
	setp.gt.u32 	%p8, %r26, 3;
	mov.u32 	%r26, %r7;
	@%p8 bra 	$L__BB4_4;
$L__BB4_7:
	setp.ne.s32 	%p9, %r1, 0;
	@%p9 bra 	$L__BB4_10;
	ld.shared.v2.f64 	{%fd41, %fd42}, [sdata];
	add.f64 	%fd43, %fd41, %fd42;
	div.rn.f64 	%fd44, %fd43, %fd1;
	mul.wide.u32 	%rd22, %r3, 8;
	add.s64 	%rd23, %rd1, %rd22;
	st.global.f64 	[%rd23], %fd44;
	bra.uni 	$L__BB4_10;
$L__BB4_9:
	mul.wide.u32 	%rd24, %r3, 8;
	add.s64 	%rd25, %rd1, %rd24;
	mov.b64 	%rd26, 0;
	st.global.u64 	[%rd25], %rd26;
$L__BB4_10:
	ret;

}
	// .globl	dm_reduce_dev
.visible .entry dm_reduce_dev(
	.param .u64 .ptr .align 1 dm_reduce_dev_param_0,
	.param .u64 .ptr .align 1 dm_reduce_dev_param_1,
	.param .u32 dm_reduce_dev_param_2
)
{
	.reg .pred 	%p<6>;
	.reg .b32 	%r<20>;
	.reg .b64 	%rd<9>;
	.reg .b64 	%fd<11>;

	ld.param.u64 	%rd2, [dm_reduce_dev_param_0];
	ld.param.u64 	%rd1, [dm_reduce_dev_param_1];
	ld.param.u32 	%r7, [dm_reduce_dev_param_2];
	cvta.to.global.u64 	%rd3, %rd2;
	mov.u32 	%r1, %tid.x;
	mov.u32 	%r8, %ntid.x;
	mov.u32 	%r2, %ctaid.x;
	mad.lo.s32 	%r9, %r8, %r2, %r1;
	mul.wide.u32 	%rd4, %r9, 8;
	add.s64 	%rd5, %rd3, %rd4;
	ld.global.f64 	%fd1, [%rd5];
	shl.b32 	%r10, %r1, 3;
	mov.u32 	%r11, sdata;
	add.s32 	%r3, %r11, %r10;
	st.shared.f64 	[%r3], %fd1;
	bar.sync 	0;
	sub.s32 	%r12, %r8, %r7;
	setp.ge.u32 	%p1, %r1, %r12;
	@%p1 bra 	$L__BB5_2;
	shl.b32 	%r13, %r7, 3;
	add.s32 	%r14, %r3, %r13;
	ld.shared.f64 	%fd2, [%r14];
	ld.shared.f64 	%fd3, [%r3];
	add.f64 	%fd4, %fd2, %fd3;
	st.shared.f64 	[%r3], %fd4;
$L__BB5_2:
	shr.u32 	%r15, %r7, 31;
	add.s32 	%r16, %r7, %r15;
	shr.s32 	%r19, %r16, 1;
	setp.lt.u32 	%p2, %r19, 2;
	@%p2 bra 	$L__BB5_6;
$L__BB5_3:
	setp.ge.u32 	%p3, %r1, %r19;
	@%p3 bra 	$L__BB5_5;
	shl.b32 	%r17, %r19, 3;
	add.s32 	%r18, %r3, %r17;
	ld.shared.f64 	%fd5, [%r18];
	ld.shared.f64 	%fd6, [%r3];
	add.f64 	%fd7, %fd5, %fd6;
	st.shared.f64 	[%r3], %fd7;
$L__BB5_5:
	bar.sync 	0;
	shr.u32 	%r6, %r19, 1;
	setp.gt.u32 	%p4, %r19, 3;
	mov.u32 	%r19, %r6;
	@%p4 bra 	$L__BB5_3;
$L__BB5_6:
	setp.ne.s32 	%p5, %r1, 0;
	@%p5 bra 	$L__BB5_8;
	ld.shared.v2.f64 	{%fd8, %fd9}, [sdata];
	add.f64 	%fd10, %fd8, %fd9;
	cvta.to.global.u64 	%rd6, %rd1;
	mul.wide.u32 	%rd7, %r2, 8;
	add.s64 	%rd8, %rd6, %rd7;
	st.global.f64 	[%rd8], %fd10;
$L__BB5_8:
	ret;

}
	// .globl	dm_k4
.visible .entry dm_k4(
	.param .u64 .ptr .align 1 dm_k4_param_0,
	.param .u64 .ptr .align 1 dm_k4_param_1,
	.param .u64 .ptr .align 1 dm_k4_param_2,
	.param .u64 .ptr .align 1 dm_k4_param_3,
	.param .u64 .ptr .align 1 dm_k4_param_4,
	.param .f64 dm_k4_param_5,
	.param .u32 dm_k4_param_6,
	.param .u32 dm_k4_param_7
)
{
	.reg .pred 	%p<3>;
	.reg .b32 	%r<10>;
	.reg .b64 	%rd<21>;
	.reg .b64 	%fd<18>;

	ld.param.u64 	%rd4, [dm_k4_param_0];
	ld.param.u64 	%rd1, [dm_k4_param_1];
	ld.param.u64 	%rd2, [dm_k4_param_2];
	ld.param.u64 	%rd5, [dm_k4_param_3];
	ld.param.u64 	%rd3, [dm_k4_param_4];
	ld.param.f64 	%fd6, [dm_k4_param_5];
	ld.param.u32 	%r3, [dm_k4_param_6];
	ld.param.u32 	%r4, [dm_k4_param_7];
	cvta.to.global.u64 	%rd6, %rd4;
	cvta.to.global.u64 	%rd7, %rd5;
	mov.u32 	%r5, %tid.x;
	mov.u32 	%r6, %ntid.x;
	mov.u32 	%r7, %ctaid.x;
	mad.lo.s32 	%r1, %r6, %r7, %r5;
	mul.lo.s32 	%r8, %r3, %r6;
	mad.lo.s32 	%r9, %r8, %r4, %r1;
	div.u32 	%r2, %r7, %r3;
	mul.wide.u32 	%rd8, %r1, 8;
	add.s64 	%rd9, %rd7, %rd8;
	ld.global.f64 	%fd17, [%rd9];
	mul.wide.u32 	%rd10, %r9, 8;
	add.s64 	%rd11, %rd6, %rd10;
	ld.global.f64 	%fd2, [%rd11];
	setp.ltu.f64 	%p1, %fd2, 0d0000000000000000;
	@%p1 bra 	$L__BB6_3;
	cvta.to.global.u64 	%rd12, %rd2;
	mul.wide.u32 	%rd13, %r2, 8;
	add.s64 	%rd14, %rd12, %rd13;
	ld.global.f64 	%fd3, [%rd14];
	setp.leu.f64 	%p2, %fd3, %fd6;
	@%p2 bra 	$L__BB6_3;
	cvta.to.global.u64 	%rd15, %rd1;
	add.s64 	%rd17, %rd15, %rd8;
	ld.global.f64 	%fd7, [%rd17];
	div.rn.f64 	%fd8, %fd6, %fd3;
	sqrt.rn.f64 	%fd9, %fd8;
	fma.rn.f64 	%fd17, %fd7, %fd9, %fd2;
$L__BB6_3:
	cvta.to.global.u64 	%rd18, %rd3;
	mul.wide.u32 	%rd19, %r1, 16;
	add.s64 	%rd20, %rd18, %rd19;
	ld.global.v2.f64 	{%fd10, %fd11}, [%rd20];
	mul.f64 	%fd12, %fd17, %fd10;
	mul.f64 	%fd13, %fd11, 0d0000000000000000;
	sub.f64 	%fd14, %fd12, %fd13;
	mul.f64 	%fd15, %fd17, %fd11;
	fma.rn.f64 	%fd16, %fd10, 0d0000000000000000, %fd15;
	st.global.v2.f64 	[%rd20], {%fd14, %fd16};
	ret;

}
	// .globl	dm_k5
.visible .entry dm_k5(
	.param .u64 .ptr .align 1 dm_k5_param_0,
	.param .u64 .ptr .align 1 dm_k5_param_1,
	.param .u64 .ptr .align 1 dm_k5_param_2,
	.param .u32 dm_k5_param_3,
	.param .f64 dm_k5_param_4,
	.param .f64 dm_k5_param_5,
	.param .u32 dm_k5_param_6,
	.param .u32 dm_k5_param_7,
	.param .u32 dm_k5_param_8
)
{
	.reg .pred 	%p<2>;
	.reg .b32 	%r<12>;
	.reg .b64 	%rd<12>;
	.reg .b64 	%fd<23>;

	ld.param.u64 	%rd1, [dm_k5_param_0];
	ld.param.u64 	%rd2, [dm_k5_param_1];
	ld.param.u64 	%rd3, [dm_k5_param_2];
	ld.param.u32 	%r3, [dm_k5_param_3];
	ld.param.f64 	%fd1, [dm_k5_param_4];
	ld.param.f64 	%fd2, [dm_k5_param_5];
	ld.param.u32 	%r4, [dm_k5_param_6];
	ld.param.u32 	%r5, [dm_k5_param_7];
	ld.param.u32 	%r6, [dm_k5_param_8];
	mov.u32 	%r7, %tid.x;
	mov.u32 	%r8, %ntid.x;
	mov.u32 	%r9, %ctaid.x;
	mad.lo.s32 	%r1, %r8, %r9, %r7;
	mul.lo.s32 	%r10, %r5, %r4;
	mul.lo.s32 	%r2, %r10, %r6;
	setp.ge.u32 	%p1, %r1, %r3;
	@%p1 bra 	$L__BB7_2;
	cvta.to.global.u64 	%rd4, %rd1;
	cvta.to.global.u64 	%rd5, %rd3;
	cvta.to.global.u64 	%rd6, %rd2;
	add.s32 	%r11, %r2, %r1;
	mul.wide.u32 	%rd7, %r1, 16;
	add.s64 	%rd8, %rd4, %rd7;
	ld.global.v2.f64 	{%fd3, %fd4}, [%rd8];
	mul.f64 	%fd5, %fd2, %fd3;
	mul.f64 	%fd6, %fd4, 0d0000000000000000;
	sub.f64 	%fd7, %fd5, %fd6;
	mul.f64 	%fd8, %fd2, %fd4;
	fma.rn.f64 	%fd9, %fd3, 0d0000000000000000, %fd8;
	add.s64 	%rd9, %rd5, %rd7;
	ld.global.v2.f64 	{%fd10, %fd11}, [%rd9];
	sub.f64 	%fd12, %fd7, %fd10;
	sub.f64 	%fd13, %fd9, %fd11;
	mul.f64 	%fd14, %fd1, %fd12;
	mul.f64 	%fd15, %fd13, 0d0000000000000000;
	sub.f64 	%fd16, %fd14, %fd15;
	mul.f64 	%fd17, %fd1, %fd13;
	fma.rn.f64 	%fd18, %fd12, 0d0000000000000000, %fd17;
	mul.wide.u32 	%rd10, %r11, 16;
	add.s64 	%rd11, %rd6, %rd10;
	ld.global.v2.f64 	{%fd19, %fd20}, [%rd11];
	add.f64 	%fd21, %fd19, %fd16;
	add.f64 	%fd22, %fd20, %fd18;
	st.global.v2.f64 	[%rd11], {%fd21, %fd22};
$L__BB7_2:
	ret;

}
	// .globl	prb_trans
.visible .entry prb_trans(
	.param .u64 .ptr .align 1 prb_trans_param_0,
	.param .u64 .ptr .align 1 prb_trans_param_1,
	.param .u64 .ptr .align 1 prb_trans_param_2,
	.param .u64 .ptr .align 1 prb_trans_param_3,
	.param .u64 .ptr .align 1 prb_trans_param_4,
	.param .u64 .ptr .align 1 prb_trans_param_5,
	.param .u64 .ptr .align 1 prb_trans_param_6,
	.param .u32 prb_trans_param_7,
	.param .u32 prb_trans_param_8,
	.param .u32 prb_trans_param_9,
	.param .u32 prb_trans_param_10,
	.param .u32 prb_trans_param_11
)
{
	.reg .pred 	%p<17>;
	.reg .b32 	%r<44>;
	.reg .b64 	%rd<35>;
	.reg .b64 	%fd<58>;
	// demoted variable
	.shared .align 16 .b8 _ZZ9prb_transE1p[4352];
	// demoted variable
	.shared .align 8 .b8 _ZZ9prb_transE1n[2176];
	ld.param.u64 	%rd4, [prb_trans_param_3];
	ld.param.u64 	%rd7, [prb_trans_param_6];
	ld.param.u32 	%r14, [prb_trans_param_7];
	ld.param.u32 	%r15, [prb_trans_param_8];
	ld.param.u32 	%r16, [prb_trans_param_9];
	ld.param.u32 	%r17, [prb_trans_param_10];
	ld.param.u32 	%r18, [prb_trans_param_11];
	cvta.to.global.u64 	%rd8, %rd7;
	mov.u32 	%r19, %tid.x;
	mov.u32 	%r20, %ctaid.x;
	mov.u32 	%r21, %ntid.x;
	mad.lo.s32 	%r1, %r20, %r21, %r19;
	div.u32 	%r22, %r1, %r16;
	mul.lo.s32 	%r23, %r22, %r16;
	sub.s32 	%r24, %r1, %r23;
	mov.u32 	%r2, %tid.y;
	mov.u32 	%r25, %ctaid.y;
	mov.u32 	%r43, %ntid.y;
	mad.lo.s32 	%r26, %r25, %r43, %r2;
	add.s32 	%r27, %r18, %r26;
	shl.b32 	%r28, %r27, 2;
	mul.wide.u32 	%rd9, %r28, 4;
	add.s64 	%rd10, %rd8, %rd9;
	ld.global.u32 	%r29, [%rd10];
	ld.global.u32 	%r30, [%rd10+8];
	add.s32 	%r31, %r29, %r22;
	add.s32 	%r32, %r30, %r24;
	mad.lo.s32 	%r4, %r31, %r17, %r32;
	mul.lo.s32 	%r5, %r16, %r15;
	mad.lo.s32 	%r6, %r5, %r27, %r1;
	mul.lo.s32 	%r7, %r5, %r25;
	setp.ge.u32 	%p2, %r26, %r14;
	setp.ge.u32 	%p3, %r1, %r5;
	mov.u32 	%r33, _ZZ9prb_transE1n;
	mad.lo.s32 	%r8, %r19, 136, %r33;
	shl.b32 	%r34, %r2, 3;
	add.s32 	%r9, %r8, %r34;
	mov.u32 	%r35, _ZZ9prb_transE1p;
	mad.lo.s32 	%r10, %r19, 272, %r35;
	shl.b32 	%r36, %r2, 4;
	add.s32 	%r11, %r10, %r36;
	or.pred  	%p4, %p2, %p3;
	@%p4 bra 	$L__BB8_2;
	ld.param.u64 	%rd31, [prb_trans_param_1];
	ld.param.u64 	%rd30, [prb_trans_param_0];
	cvta.to.global.u64 	%rd12, %rd31;
	cvta.to.global.u64 	%rd13, %rd30;
	mul.wide.u32 	%rd14, %r4, 16;
	add.s64 	%rd15, %rd12, %rd14;
	ld.global.v2.f64 	{%fd2, %fd3}, [%rd15];
	abs.f64 	%fd4, %fd2;
	abs.f64 	%fd5, %fd3;
	setp.gt.f64 	%p5, %fd4, %fd5;
	selp.f64 	%fd6, %fd4, %fd5, %p5;
	selp.f64 	%fd7, %fd5, %fd4, %p5;
	div.rn.f64 	%fd9, %fd7, %fd6;
	fma.rn.f64 	%fd10, %fd9, %fd9, 0d3FF0000000000000;
	sqrt.rn.f64 	%fd11, %fd10;
	mul.f64 	%fd12, %fd6, %fd11;
	setp.eq.f64 	%p6, %fd6, 0d0000000000000000;
	max.f64 	%fd13, %fd6, %fd7;
	setp.gt.f64 	%p7, %fd13, 0d7FEFFFFFFFFFFFFF;
	add.f64 	%fd14, %fd4, %fd5;
	selp.f64 	%fd15, %fd14, %fd12, %p6;
	selp.f64 	%fd16, %fd14, %fd15, %p7;
	mul.f64 	%fd17, %fd16, %fd16;
	st.shared.f64 	[%r9], %fd17;
	mul.wide.u32 	%rd16, %r6, 16;
	add.s64 	%rd17, %rd13, %rd16;
	ld.global.v2.f64 	{%fd18, %fd19}, [%rd17];
	mul.f64 	%fd20, %fd3, %fd19;
	fma.rn.f64 	%fd21, %fd2, %fd18, %fd20;
	mul.f64 	%fd22, %fd2, %fd19;
	mul.f64 	%fd23, %fd3, %fd18;
	sub.f64 	%fd24, %fd22, %fd23;
	st.shared.v2.f64 	[%r11], {%fd21, %fd24};
	bra.uni 	$L__BB8_3;
$L__BB8_2:
	mov.f64 	%fd1, 0d0000000000000000;
	st.shared.v2.f64 	[%r11], {%fd1, %fd1};
	mov.b64 	%rd11, 0;
	st.shared.u64 	[%r9], %rd11;
$L__BB8_3:
	bar.sync 	0;
	setp.lt.u32 	%p8, %r43, 4;
	@%p8 bra 	$L__BB8_7;
$L__BB8_4:
	shr.u32 	%r13, %r43, 1;
	setp.ge.u32 	%p9, %r2, %r13;
	@%p9 bra 	$L__BB8_6;
	ld.shared.v2.f64 	{%fd25, %fd26}, [%r11];
	shl.b32 	%r37, %r13, 4;
	add.s32 	%r38, %r11, %r37;
	ld.shared.v2.f64 	{%fd27, %fd28}, [%r38];
	add.f64 	%fd29, %fd25, %fd27;
	add.f64 	%fd30, %fd26, %fd28;
	st.shared.v2.f64 	[%r11], {%fd29, %fd30};
	shl.b32 	%r39, %r13, 3;
	add.s32 	%r40, %r9, %r39;
	ld.shared.f64 	%fd31, [%r40];
	ld.shared.f64 	%fd32, [%r9];
	add.f64 	%fd33, %fd31, %fd32;
	st.shared.f64 	[%r9], %fd33;
$L__BB8_6:
	bar.sync 	0;
	setp.gt.u32 	%p10, %r43, 7;
	mov.u32 	%r43, %r13;
	@%p10 bra 	$L__BB8_4;
$L__BB8_7:
	setp.lt.u32 	%p11, %r1, %r5;
	setp.eq.s32 	%p12, %r2, 0;
	and.pred  	%p1, %p12, %p11;
	not.pred 	%p13, %p1;
	mov.u32 	%r41, %nctaid.y;
	setp.lt.u32 	%p14, %r41, 2;
	or.pred  	%p15, %p14, %p13;
	@%p15 bra 	$L__BB8_9;
	ld.param.u64 	%rd32, [prb_trans_param_2];
	add.s32 	%r42, %r7, %r1;
	ld.shared.v2.f64 	{%fd49, %fd50}, [%r10];
	ld.shared.v2.f64 	{%fd51, %fd52}, [%r10+16];
	add.f64 	%fd53, %fd49, %fd51;
	add.f64 	%fd54, %fd50, %fd52;
	cvta.to.global.u64 	%rd24, %rd32;
	mul.wide.u32 	%rd25, %r42, 16;
	add.s64 	%rd26, %rd24, %rd25;
	st.global.v2.f64 	[%rd26], {%fd53, %fd54};
	ld.shared.f64 	%fd55, [%r8];
	ld.shared.f64 	%fd56, [%r8+8];
	add.f64 	%fd57, %fd55, %fd56;
	cvta.to.global.u64 	%rd27, %rd4;
	mul.wide.u32 	%rd28, %r42, 8;
	add.s64 	%rd29, %rd27, %rd28;
	st.global.f64 	[%rd29], %fd57;
	bra.uni 	$L__BB8_11;
$L__BB8_9:
	@%p13 bra 	$L__BB8_11;
	ld.param.u64 	%rd34, [prb_trans_param_5];
	ld.param.u64 	%rd33, [prb_trans_param_4];
	cvta.to.global.u64 	%rd18, %rd33;
	mul.wide.u32 	%rd19, %r1, 16;
	add.s64 	%rd20, %rd18, %rd19;
	ld.global.v2.f64 	{%fd34, %fd35}, [%rd20];
	ld.shared.v2.f64 	{%fd36, %fd37}, [%r10];
	ld.shared.v2.f64 	{%fd38, %fd39}, [%r10+16];
	add.f64 	%fd40, %fd36, %fd38;
	add.f64 	%fd41, %fd37, %fd39;
	add.f64 	%fd42, %fd34, %fd40;
	add.f64 	%fd43, %fd35, %fd41;
	st.global.v2.f64 	[%rd20], {%fd42, %fd43};
	cvta.to.global.u64 	%rd21, %rd34;
	mul.wide.u32 	%rd22, %r1, 8;
	add.s64 	%rd23, %rd21, %rd22;
	ld.global.f64 	%fd44, [%rd23];
	ld.shared.f64 	%fd45, [%r8];
	add.f64 	%fd46, %fd44, %fd45;
	ld.shared.f64 	%fd47, [%r8+8];
	add.f64 	%fd48, %fd46, %fd47;
	st.global.f64 	[%rd23], %fd48;
$L__BB8_11:
	ret;

}
	// .globl	prb_reduce
.visible .entry prb_reduce(
	.param .u64 .ptr .align 1 prb_reduce_param_0,
	.param .u64 .ptr .align 1 prb_reduce_param_1,
	.param .u64 .ptr .align 1 prb_reduce_param_2,
	.param .u64 .ptr .align 1 prb_reduce_param_3,
	.param .u32 prb_reduce_param_4,
	.param .u32 prb_reduce_param_5,
	.param .u32 prb_reduce_param_6
)
{
	.reg .pred 	%p<9>;
	.reg .b32 	%r<27>;
	.reg .b64 	%rd<22>;
	.reg .b64 	%fd<38>;
	// demoted variable
	.shared .align 16 .b8 _ZZ10prb_reduceE1p[4352];
	// demoted variable
	.shared .align 8 .b8 _ZZ10prb_reduceE1n[2176];
	ld.param.u64 	%rd3, [prb_reduce_param_0];
	ld.param.u64 	%rd4, [prb_reduce_param_1];
	ld.param.u64 	%rd5, [prb_reduce_param_2];
	ld.param.u64 	%rd6, [prb_reduce_param_3];
	ld.param.u32 	%r10, [prb_reduce_param_5];
	ld.param.u32 	%r11, [prb_reduce_param_6];
	cvta.to.global.u64 	%rd1, %rd6;
	cvta.to.global.u64 	%rd2, %rd5;
	mov.u32 	%r12, %tid.x;
	mov.u32 	%r13, %ctaid.x;
	mov.u32 	%r14, %ntid.x;
	mad.lo.s32 	%r1, %r13, %r14, %r12;
	mov.u32 	%r2, %tid.y;
	mov.u32 	%r26, %ntid.y;
	setp.ge.u32 	%p1, %r1, %r10;
	mov.u32 	%r15, _ZZ10prb_reduceE1p;
	mad.lo.s32 	%r4, %r12, 272, %r15;
	shl.b32 	%r16, %r2, 4;
	add.s32 	%r5, %r4, %r16;
	mov.u32 	%r17, _ZZ10prb_reduceE1n;
	mad.lo.s32 	%r6, %r12, 136, %r17;
	shl.b32 	%r18, %r2, 3;
	add.s32 	%r7, %r6, %r18;
	@%p1 bra 	$L__BB9_2;
	cvta.to.global.u64 	%rd8, %rd3;
	cvta.to.global.u64 	%rd9, %rd4;
	mov.u32 	%r19, %ctaid.y;
	mad.lo.s32 	%r20, %r19, %r26, %r2;
	mad.lo.s32 	%r21, %r10, %r20, %r1;
	mul.wide.u32 	%rd10, %r21, 16;
	add.s64 	%rd11, %rd8, %rd10;
	ld.global.v2.f64 	{%fd2, %fd3}, [%rd11];
	st.shared.v2.f64 	[%r5], {%fd2, %fd3};
	mul.wide.u32 	%rd12, %r21, 8;
	add.s64 	%rd13, %rd9, %rd12;
	ld.global.f64 	%fd4, [%rd13];
	st.shared.f64 	[%r7], %fd4;
	bra.uni 	$L__BB9_3;
$L__BB9_2:
	mov.f64 	%fd1, 0d0000000000000000;
	st.shared.v2.f64 	[%r5], {%fd1, %fd1};
	mov.b64 	%rd7, 0;
	st.shared.u64 	[%r7], %rd7;
$L__BB9_3:
	bar.sync 	0;
	setp.lt.u32 	%p2, %r26, 4;
	@%p2 bra 	$L__BB9_7;
$L__BB9_4:
	shr.u32 	%r9, %r26, 1;
	setp.ge.u32 	%p3, %r2, %r9;
	@%p3 bra 	$L__BB9_6;
	ld.shared.v2.f64 	{%fd5, %fd6}, [%r5];
	shl.b32 	%r22, %r9, 4;
	add.s32 	%r23, %r5, %r22;
	ld.shared.v2.f64 	{%fd7, %fd8}, [%r23];
	add.f64 	%fd9, %fd5, %fd7;
	add.f64 	%fd10, %fd6, %fd8;
	st.shared.v2.f64 	[%r5], {%fd9, %fd10};
	shl.b32 	%r24, %r9, 3;
	add.s32 	%r25, %r7, %r24;
	ld.shared.f64 	%fd11, [%r25];
	ld.shared.f64 	%fd12, [%r7];
	add.f64 	%fd13, %fd11, %fd12;
	st.shared.f64 	[%r7], %fd13;
$L__BB9_6:
	bar.sync 	0;
	setp.gt.u32 	%p4, %r26, 7;
	mov.u32 	%r26, %r9;
	@%p4 bra 	$L__BB9_4;
$L__BB9_7:
	setp.ge.u32 	%p5, %r1, %r10;
	setp.ne.s32 	%p6, %r2, 0;
	or.pred  	%p7, %p6, %p5;
	@%p7 bra 	$L__BB9_11;
	setp.eq.s32 	%p8, %r11, 0;
	@%p8 bra 	$L__BB9_10;
	mul.wide.u32 	%rd14, %r1, 16;
	add.s64 	%rd15, %rd2, %rd14;
	ld.global.v2.f64 	{%fd14, %fd15}, [%rd15];
	ld.shared.v2.f64 	{%fd16, %fd17}, [%r4];
	ld.shared.v2.f64 	{%fd18, %fd19}, [%r4+16];
	add.f64 	%fd20, %fd16, %fd18;
	add.f64 	%fd21, %fd17, %fd19;
	add.f64 	%fd22, %fd14, %fd20;
	add.f64 	%fd23, %fd15, %fd21;
	st.global.v2.f64 	[%rd15], {%fd22, %fd23};
	mul.wide.u32 	%rd16, %r1, 8;
	add.s64 	%rd17, %rd1, %rd16;
	ld.global.f64 	%fd24, [%rd17];
	ld.shared.f64 	%fd25, [%r6];
	add.f64 	%fd26, %fd24, %fd25;
	ld.shared.f64 	%fd27, [%r6+8];
	add.f64 	%fd28, %fd26, %fd27;
	st.global.f64 	[%rd17], %fd28;
	bra.uni 	$L__BB9_11;
$L__BB9_10:
	ld.shared.v2.f64 	{%fd29, %fd30}, [%r4];
	ld.shared.v2.f64 	{%fd31, %fd32}, [%r4+16];
	add.f64 	%fd33, %fd29, %fd31;
	add.f64 	%fd34, %fd30, %fd32;
	mul.wide.u32 	%rd18, %r1, 16;
	add.s64 	%rd19, %rd2, %rd18;
	st.global.v2.f64 	[%rd19], {%fd33, %fd34};
	ld.shared.f64 	%fd35, [%r6];
	ld.shared.f64 	%fd36, [%r6+8];
	add.f64 	%fd37, %fd35, %fd36;
	mul.wide.u32 	%rd20, %r1, 8;
	add.s64 	%rd21, %rd1, %rd20;
	st.global.f64 	[%rd21], %fd37;
$L__BB9_11:
	ret;

}
	// .globl	obj_trans
.visible .entry obj_trans(
	.param .u64 .ptr .align 1 obj_trans_param_0,
	.param .u64 .ptr .align 1 obj_trans_param_1,
	.param .u64 .ptr .align 1 obj_trans_param_2,
	.param .u64 .ptr .align 1 obj_trans_param_3,
	.param .u64 .ptr .align 1 obj_trans_param_4,
	.param .u32 obj_trans_param_5,
	.param .u32 obj_trans_param_6
)
{
	.reg .pred 	%p<4>;
	.reg .b32 	%r<16>;
	.reg .b64 	%rd<21>;
	.reg .b64 	%fd<29>;

	ld.param.u64 	%rd1, [obj_trans_param_0];
	ld.param.u64 	%rd2, [obj_trans_param_1];
	ld.param.u64 	%rd3, [obj_trans_param_2];
	ld.param.u64 	%rd4, [obj_trans_param_3];
	ld.param.u64 	%rd5, [obj_trans_param_4];
	ld.param.u32 	%r1, [obj_trans_param_5];
	ld.param.u32 	%r2, [obj_trans_param_6];
	cvta.to.global.u64 	%rd6, %rd4;
	cvta.to.global.u64 	%rd7, %rd1;
	cvta.to.global.u64 	%rd8, %rd2;
	cvta.to.global.u64 	%rd9, %rd3;
	cvta.to.global.u64 	%rd10, %rd5;
	mov.u32 	%r3, %tid.x;
	mov.u32 	%r4, %ctaid.x;
	mov.u32 	%r5, %ntid.x;
	mad.lo.s32 	%r6, %r4, %r5, %r3;
	mov.u32 	%r7, %nctaid.x;
	mul.lo.s32 	%r8, %r7, %r5;
	mad.lo.s32 	%r9, %r8, %r2, %r6;
	shl.b32 	%r10, %r2, 2;
	mul.wide.s32 	%rd11, %r10, 4;
	add.s64 	%rd12, %rd10, %rd11;
	ld.global.u32 	%r11, [%rd12];
	ld.global.u32 	%r12, [%rd12+8];
	add.s32 	%r13, %r11, %r4;
	add.s32 	%r14, %r12, %r3;
	mad.lo.s32 	%r15, %r13, %r1, %r14;
	mul.wide.u32 	%rd13, %r6, 16;
	add.s64 	%rd14, %rd9, %rd13;
	ld.global.v2.f64 	{%fd1, %fd2}, [%rd14];
	abs.f64 	%fd3, %fd1;
	abs.f64 	%fd4, %fd2;
	setp.gt.f64 	%p1, %fd3, %fd4;
	selp.f64 	%fd5, %fd3, %fd4, %p1;
	selp.f64 	%fd6, %fd4, %fd3, %p1;
	div.rn.f64 	%fd8, %fd6, %fd5;
	fma.rn.f64 	%fd9, %fd8, %fd8, 0d3FF0000000000000;
	sqrt.rn.f64 	%fd10, %fd9;
	mul.f64 	%fd11, %fd5, %fd10;
	setp.eq.f64 	%p2, %fd5, 0d0000000000000000;
	max.f64 	%fd12, %fd5, %fd6;
	setp.gt.f64 	%p3, %fd12, 0d7FEFFFFFFFFFFFFF;
	add.f64 	%fd13, %fd3, %fd4;
	selp.f64 	%fd14, %fd13, %fd11, %p2;
	selp.f64 	%fd15, %fd13, %fd14, %p3;
	mul.wide.u32 	%rd15, %r15, 16;
	add.s64 	%rd16, %rd8, %rd15;
	ld.global.v2.f64 	{%fd16, %fd17}, [%rd16];
	mul.wide.u32 	%rd17, %r9, 16;
	add.s64 	%rd18, %rd7, %rd17;
	ld.global.v2.f64 	{%fd18, %fd19}, [%rd18];
	mul.f64 	%fd20, %fd2, %fd19;
	fma.rn.f64 	%fd21, %fd1, %fd18, %fd20;
	mul.f64 	%fd22, %fd1, %fd19;
	mul.f64 	%fd23, %fd2, %fd18;
	sub.f64 	%fd24, %fd22, %fd23;
	add.f64 	%fd25, %fd16, %fd21;
	add.f64 	%fd26, %fd17, %fd24;
	st.global.v2.f64 	[%rd16], {%fd25, %fd26};
	mul.wide.u32 	%rd19, %r15, 8;
	add.s64 	%rd20, %rd6, %rd19;
	ld.global.f64 	%fd27, [%rd20];
	fma.rn.f64 	%fd28, %fd15, %fd15, %fd27;
	st.global.f64 	[%rd20], %fd28;
	ret;

}
	// .globl	zero
.visible .entry zero(
	.param .u64 .ptr .align 1 zero_param_0,
	.param .u64 .ptr .align 1 zero_param_1,
	.param .f64 zero_param_2,
	.param .u32 zero_param_3
)
{
	.reg .pred 	%p<2>;
	.reg .b32 	%r<5>;
	.reg .b64 	%rd<11>;
	.reg .b64 	%fd<3>;

	ld.param.u64 	%rd2, [zero_param_0];
	ld.param.u64 	%rd3, [zero_param_1];
	ld.param.f64 	%fd1, [zero_param_2];
	ld.param.s32 	%rd4, [zero_param_3];
	mov.u32 	%r1, %tid.x;
	mov.u32 	%r2, %ctaid.x;
	mov.u32 	%r3, %ntid.x;
	mad.lo.s32 	%r4, %r2, %r3, %r1;
	cvt.u64.u32 	%rd1, %r4;
	setp.ge.u64 	%p1, %rd1, %rd4;
	@%p1 bra 	$L__BB11_2;
	cvta.to.global.u64 	%rd5, %rd2;
	cvta.to.global.u64 	%rd6, %rd3;
	shl.b64 	%rd7, %rd1, 4;
	add.s64 	%rd8, %rd5, %rd7;
	mov.f64 	%fd2, 0d0000000000000000;
	st.global.v2.f64 	[%rd8], {%fd2, %fd2};
	shl.b64 	%rd9, %rd1, 3;
	add.s64 	%rd10, %rd6, %rd9;
	st.global.f64 	[%rd10], %fd1;
$L__BB11_2:
	ret;

}


// ===== COMPILED SASS (sm_100) =====

	.target	sm_100

	.elftype	@"ET_EXEC"


//--------------------- .note.nv.tkinfo           --------------------------
	.section	.note.nv.tkinfo,"",@"SHT_NOTE"
	.sectionflags	@"SHF_NOTE_NV_TKINFO"
	.tkinfo
        /*0018*/ 	.word	0x00000002
        /*0030*/ 	.string	""
        /*0030*/ 	.string	"ptxas"
        /*0030*/ 	.string	"Cuda compilation tools, release 13.0, V13.0.88"
        /*0030*/ 	.string	"Build cuda_13.0.r13.0/compiler.36424714_0"
        /*0030*/ 	.string	"-arch sm_100 -m 64 "



//--------------------- .note.nv.cuinfo           --------------------------
	.section	.note.nv.cuinfo,"",@"SHT_NOTE"
	.sectionflags	@"SHF_NOTE_NV_CUINFO"
        /*0018*/ 	.short	0x0002
        /*001a*/ 	.short	0x0064
        /*001c*/ 	.short	0x0082
	.zero		2


//--------------------- .nv.info                  --------------------------
	.section	.nv.info,"",@"SHT_CUDA_INFO"
	.align	4


	//----- nvinfo : EIATTR_REGCOUNT
	.align		4
        /*0000*/ 	.byte	0x04, 0x2f
        /*0002*/ 	.short	(.L_1 - .L_0)
	.align		4
.L_0:
        /*0004*/ 	.word	index@(cal_prb_obj)
        /*0008*/ 	.word	0x00000014


	//----- nvinfo : EIATTR_FRAME_SIZE
	.align		4
.L_1:
        /*000c*/ 	.byte	0x04, 0x11
        /*000e*/ 	.short	(.L_3 - .L_2)
	.align		4
.L_2:
        /*0010*/ 	.word	index@(cal_prb_obj)
        /*0014*/ 	.word	0x00000000


	//----- nvinfo : EIATTR_REGCOUNT
	.align		4
.L_3:
        /*0018*/ 	.byte	0x04, 0x2f
        /*001a*/ 	.short	(.L_5 - .L_4)
	.align		4
.L_4:
        /*001c*/ 	.word	index@(chi_sum_block)
        /*0020*/ 	.word	0x00000025


	//----- nvinfo : EIATTR_FRAME_SIZE
	.align		4
.L_5:
        /*0024*/ 	.byte	0x04, 0x11
        /*0026*/ 	.short	(.L_7 - .L_6)
	.align		4
.L_6:
        /*0028*/ 	.word	index@($__internal_10_$__cuda_sm20_dsqrt_rn_f64_mediumpath_v1)
        /*002c*/ 	.word	0x00000000


	//----- nvinfo : EIATTR_FRAME_SIZE
	.align		4
.L_7:
        /*0030*/ 	.byte	0x04, 0x11
        /*0032*/ 	.short	(.L_9 - .L_8)
	.align		4
.L_8:
        /*0034*/ 	.word	index@($__internal_9_$__cuda_sm20_div_rn_f64_full)
        /*0038*/ 	.word	0x00000000


	//----- nvinfo : EIATTR_FRAME_SIZE
	.align		4
.L_9:
        /*003c*/ 	.byte	0x04, 0x11
        /*003e*/ 	.short	(.L_11 - .L_10)
	.align		4
.L_10:
        /*0040*/ 	.word	index@(chi_sum_block)
        /*0044*/ 	.word	0x00000000


	//----- nvinfo : EIATTR_REGCOUNT
	.align		4
.L_11:
        /*0048*/ 	.byte	0x04, 0x2f
        /*004a*/ 	.short	(.L_13 - .L_12)
	.align		4
.L_12:
        /*004c*/ 	.word	index@(chi_reduce)
        /*0050*/ 	.word	0x00000012


	//----- nvinfo : EIATTR_FRAME_SIZE
	.align		4
.L_13:
        /*0054*/ 	.byte	0x04, 0x11
        /*0056*/ 	.short	(.L_15 - .L_14)
	.align		4
.L_14:
        /*0058*/ 	.word	index@(chi_reduce)
        /*005c*/ 	.word	0x00000000


	//----- nvinfo : EIATTR_REGCOUNT
	.align		4
.L_15:
        /*0060*/ 	.byte	0x04, 0x2f
        /*0062*/ 	.short	(.L_17 - .L_16)
	.align		4
.L_16:
        /*0064*/ 	.word	index@(dm_prb_obj)
        /*0068*/ 	.word	0x00000018


	//----- nvinfo : EIATTR_FRAME_SIZE
	.align		4
.L_17:
        /*006c*/ 	.byte	0x04, 0x11
        /*006e*/ 	.short	(.L_19 - .L_18)
	.align		4
.L_18:
        /*0070*/ 	.word	index@(dm_prb_obj)
        /*0074*/ 	.word	0x00000000


	//----- nvinfo : EIATTR_REGCOUNT
	.align		4
.L_19:
        /*0078*/ 	.byte	0x04, 0x2f
        /*007a*/ 	.short	(.L_21 - .L_20)
	.align		4
.L_20:
        /*007c*/ 	.word	index@(dm_cal_dev)
        /*0080*/ 	.word	0x00000027


	//----- nvinfo : EIATTR_FRAME_SIZE
	.align		4
.L_21:
        /*0084*/ 	.byte	0x04, 0x11
        /*0086*/ 	.short	(.L_23 - .L_22)
	.align		4
.L_22:
        /*0088*/ 	.word	index@($__internal_8_$__cuda_sm20_dsqrt_rn_f64_mediumpath_v1)
        /*008c*/ 	.word	0x00000000


	//----- nvinfo : EIATTR_FRAME_SIZE
	.align		4
.L_23:
        /*0090*/ 	.byte	0x04, 0x11
        /*0092*/ 	.short	(.L_25 - .L_24)
	.align		4
.L_24:
        /*0094*/ 	.word	index@($__internal_7_$__cuda_sm20_div_rn_f64_full)
        /*0098*/ 	.word	0x00000000


	//----- nvinfo : EIATTR_FRAME_SIZE
	.align		4
.L_25:
        /*009c*/ 	.byte	0x04, 0x11
        /*009e*/ 	.short	(.L_27 - .L_26)
	.align		4
.L_26:
        /*00a0*/ 	.word	index@($__internal_6_$__cuda_sm20_dblrcp_rn_slowpath_v3)
        /*00a4*/ 	.word	0x00000000


	//----- nvinfo : EIATTR_FRAME_SIZE
	.align		4
.L_27:
        /*00a8*/ 	.byte	0x04, 0x11
        /*00aa*/ 	.short	(.L_29 - .L_28)
	.align		4
.L_28:
        /*00ac*/ 	.word	index@(dm_cal_dev)
        /*00b0*/ 	.word	0x00000000


	//----- nvinfo : EIATTR_REGCOUNT
	.align		4
.L_29:
        /*00b4*/ 	.byte	0x04, 0x2f
        /*00b6*/ 	.short	(.L_31 - .L_30)
	.align		4
.L_30:
        /*00b8*/ 	.word	index@(dm_reduce_dev)
        /*00bc*/ 	.word	0x0000000e


	//----- nvinfo : EIATTR_FRAME_SIZE
	.align		4
.L_31:
        /*00c0*/ 	.byte	0x04, 0x11
        /*00c2*/ 	.short	(.L_33 - .L_32)
	.align		4
.L_32:
        /*00c4*/ 	.word	index@(dm_reduce_dev)
        /*00c8*/ 	.word	0x00000000


	//----- nvinfo : EIATTR_REGCOUNT
	.align		4
.L_33:
        /*00cc*/ 	.byte	0x04, 0x2f
        /*00ce*/ 	.short	(.L_35 - .L_34)
	.align		4
.L_34:
        /*00d0*/ 	.word	index@(dm_k4)
        /*00d4*/ 	.word	0x0000001c


	//----- nvinfo : EIATTR_FRAME_SIZE
	.align		4
.L_35:
        /*00d8*/ 	.byte	0x04, 0x11
        /*00da*/ 	.short	(.L_37 - .L_36)
	.align		4
.L_36:
        /*00dc*/ 	.word	index@($__internal_5_$__cuda_sm20_dsqrt_rn_f64_mediumpath_v1)
        /*00e0*/ 	.word	0x00000000


	//----- nvinfo : EIATTR_FRAME_SIZE
	.align		4
.L_37:
        /*00e4*/ 	.byte	0x04, 0x11
        /*00e6*/ 	.short	(.L_39 - .L_38)
	.align		4
.L_38:
        /*00e8*/ 	.word	index@($__internal_4_$__cuda_sm20_div_rn_f64_full)
        /*00ec*/ 	.word	0x00000000


	//----- nvinfo : EIATTR_FRAME_SIZE
	.align		4
.L_39:
        /*00f0*/ 	.byte	0x04, 0x11
        /*00f2*/ 	.short	(.L_41 - .L_40)
	.align		4
.L_40:
        /*00f4*/ 	.word	index@(dm_k4)
        /*00f8*/ 	.word	0x00000000


	//----- nvinfo : EIATTR_REGCOUNT
	.align		4
.L_41:
        /*00fc*/ 	.byte	0x04, 0x2f
        /*00fe*/ 	.short	(.L_43 - .L_42)
	.align		4
.L_42:
        /*0100*/ 	.word	index@(dm_k5)
        /*0104*/ 	.word	0x00000014


	//----- nvinfo : EIATTR_FRAME_SIZE
	.align		4
.L_43:
        /*0108*/ 	.byte	0x04, 0x11
        /*010a*/ 	.short	(.L_45 - .L_44)
	.align		4
.L_44:
        /*010c*/ 	.word	index@(dm_k5)
        /*0110*/ 	.word	0x00000000


	//----- nvinfo : EIATTR_REGCOUNT
	.align		4
.L_45:
        /*0114*/ 	.byte	0x04, 0x2f
        /*0116*/ 	.short	(.L_47 - .L_46)
	.align		4
.L_46:
        /*0118*/ 	.word	index@(prb_trans)
        /*011c*/ 	.word	0x00000022


	//----- nvinfo : EIATTR_FRAME_SIZE
	.align		4
.L_47:
        /*0120*/ 	.byte	0x04, 0x11
        /*0122*/ 	.short	(.L_49 - .L_48)
	.align		4
.L_48:
        /*0124*/ 	.word	index@($__internal_3_$__cuda_sm20_dsqrt_rn_f64_mediumpath_v1)
        /*0128*/ 	.word	0x00000000


	//----- nvinfo : EIATTR_FRAME_SIZE
	.align		4
.L_49:
        /*012c*/ 	.byte	0x04, 0x11
        /*012e*/ 	.short	(.L_51 - .L_50)
	.align		4
.L_50:
        /*0130*/ 	.word	index@($__internal_2_$__cuda_sm20_div_rn_f64_full)
        /*0134*/ 	.word	0x00000000


	//----- nvinfo : EIATTR_FRAME_SIZE
	.align		4
.L_51:
        /*0138*/ 	.byte	0x04, 0x11
        /*013a*/ 	.short	(.L_53 - .L_52)
	.align		4
.L_52:
        /*013c*/ 	.word	index@(prb_trans)
        /*0140*/ 	.word	0x00000000


	//----- nvinfo : EIATTR_REGCOUNT
	.align		4
.L_53:
        /*0144*/ 	.byte	0x04, 0x2f
        /*0146*/ 	.short	(.L_55 - .L_54)
	.align		4
.L_54:
        /*0148*/ 	.word	index@(prb_reduce)
        /*014c*/ 	.word	0x00000016


	//----- nvinfo : EIATTR_FRAME_SIZE
	.align		4
.L_55:
        /*0150*/ 	.byte	0x04, 0x11
        /*0152*/ 	.short	(.L_57 - .L_56)
	.align		4
.L_56:
        /*0154*/ 	.word	index@(prb_reduce)
        /*0158*/ 	.word	0x00000000


	//----- nvinfo : EIATTR_REGCOUNT
	.align		4
.L_57:
        /*015c*/ 	.byte	0x04, 0x2f
        /*015e*/ 	.short	(.L_59 - .L_58)
	.align		4
.L_58:
        /*0160*/ 	.word	index@(obj_trans)
        /*0164*/ 	.word	0x00000020


	//----- nvinfo : EIATTR_FRAME_SIZE
	.align		4
.L_59:
        /*0168*/ 	.byte	0x04, 0x11
        /*016a*/ 	.short	(.L_61 - .L_60)
	.align		4
.L_60:
        /*016c*/ 	.word	index@($__internal_1_$__cuda_sm20_dsqrt_rn_f64_mediumpath_v1)
        /*0170*/ 	.word	0x00000000


	//----- nvinfo : EIATTR_FRAME_SIZE
	.align		4
.L_61:
        /*0174*/ 	.byte	0x04, 0x11
        /*0176*/ 	.short	(.L_63 - .L_62)
	.align		4
.L_62:
        /*0178*/ 	.word	index@($__internal_0_$__cuda_sm20_div_rn_f64_full)
        /*017c*/ 	.word	0x00000000


	//----- nvinfo : EIATTR_FRAME_SIZE
	.align		4
.L_63:
        /*0180*/ 	.byte	0x04, 0x11
        /*0182*/ 	.short	(.L_65 - .L_64)
	.align		4
.L_64:
        /*0184*/ 	.word	index@(obj_trans)
        /*0188*/ 	.word	0x00000000


	//----- nvinfo : EIATTR_REGCOUNT
	.align		4
.L_65:
        /*018c*/ 	.byte	0x04, 0x2f
        /*018e*/ 	.short	(.L_67 - .L_66)
	.align		4
.L_66:
        /*0190*/ 	.word	index@(zero)
        /*0194*/ 	.word	0x0000000a


	//----- nvinfo : EIATTR_FRAME_SIZE
	.align		4
.L_67:
        /*0198*/ 	.byte	0x04, 0x11
        /*019a*/ 	.short	(.L_69 - .L_68)
	.align		4
.L_68:
        /*019c*/ 	.word	index@(zero)
        /*01a0*/ 	.word	0x00000000


	//----- nvinfo : EIATTR_MIN_STACK_SIZE
	.align		4
.L_69:
        /*01a4*/ 	.byte	0x04, 0x12
        /*01a6*/ 	.short	(.L_71 - .L_70)
	.align		4
.L_70:
        /*01a8*/ 	.word	index@(zero)
        /*01ac*/ 	.word	0x00000000


	//----- nvinfo : EIATTR_MIN_STACK_SIZE
	.align		4
.L_71:
        /*01b0*/ 	.byte	0x04, 0x12
        /*01b2*/ 	.short	(.L_73 - .L_72)
	.align		4
.L_72:
        /*01b4*/ 	.word	index@(obj_trans)
        /*01b8*/ 	.word	0x00000000


	//----- nvinfo : EIATTR_MIN_STACK_SIZE
	.align		4
.L_73:
        /*01bc*/ 	.byte	0x04, 0x12
        /*01be*/ 	.short	(.L_75 - .L_74)
	.align		4
.L_74:
        /*01c0*/ 	.word	index@(prb_reduce)
        /*01c4*/ 	.word	0x00000000


	//----- nvinfo : EIATTR_MIN_STACK_SIZE
	.align		4
.L_75:
        /*01c8*/ 	.byte	0x04, 0x12
        /*01ca*/ 	.short	(.L_77 - .L_76)
	.align		4
.L_76:
        /*01cc*/ 	.word	index@(prb_trans)
        /*01d0*/ 	.word	0x00000000


	//----- nvinfo : EIATTR_MIN_STACK_SIZE
	.align		4
.L_77:
        /*01d4*/ 	.byte	0x04, 0x12
        /*01d6*/ 	.short	(.L_79 - .L_78)
	.align		4
.L_78:
        /*01d8*/ 	.word	index@(dm_k5)
        /*01dc*/ 	.word	0x00000000


	//----- nvinfo : EIATTR_MIN_STACK_SIZE
	.align		4
.L_79:
        /*01e0*/ 	.byte	0x04, 0x12
        /*01e2*/ 	.short	(.L_81 - .L_80)
	.align		4
.L_80:
        /*01e4*/ 	.word	index@(dm_k4)
        /*01e8*/ 	.word	0x00000000


	//----- nvinfo : EIATTR_MIN_STACK_SIZE
	.align		4
.L_81:
        /*01ec*/ 	.byte	0x04, 0x12
        /*01ee*/ 	.short	(.L_83 - .L_82)
	.align		4
.L_82:
        /*01f0*/ 	.word	index@(dm_reduce_dev)
        /*01f4*/ 	.word	0x00000000


	//----- nvinfo : EIATTR_MIN_STACK_SIZE
	.align		4
.L_83:
        /*01f8*/ 	.byte	0x04, 0x12
        /*01fa*/ 	.short	(.L_85 - .L_84)
	.align		4
.L_84:
        /*01fc*/ 	.word	index@(dm_cal_dev)
        /*0200*/ 	.word	0x00000000


	//----- nvinfo : EIATTR_MIN_STACK_SIZE
	.align		4
.L_85:
        /*0204*/ 	.byte	0x04, 0x12
        /*0206*/ 	.short	(.L_87 - .L_86)
	.align		4
.L_86:
        /*0208*/ 	.word	index@(dm_prb_obj)
        /*020c*/ 	.word	0x00000000


	//----- nvinfo : EIATTR_MIN_STACK_SIZE
	.align		4
.L_87:
        /*0210*/ 	.byte	0x04, 0x12
        /*0212*/ 	.short	(.L_89 - .L_88)
	.align		4
.L_88:
        /*0214*/ 	.word	index@(chi_reduce)
        /*0218*/ 	.word	0x00000000


	//----- nvinfo : EIATTR_MIN_STACK_SIZE
	.align		4
.L_89:
        /*021c*/ 	.byte	0x04, 0x12
        /*021e*/ 	.short	(.L_91 - .L_90)
	.align		4
.L_90:
        /*0220*/ 	.word	index@(chi_sum_block)
        /*0224*/ 	.word	0x00000000


	//----- nvinfo : EIATTR_MIN_STACK_SIZE
	.align		4
.L_91:
        /*0228*/ 	.byte	0x04, 0x12
        /*022a*/ 	.short	(.L_93 - .L_92)
	.align		4
.L_92:
        /*022c*/ 	.word	index@(cal_prb_obj)
        /*0230*/ 	.word	0x00000000
.L_93:


//--------------------- .nv.compat                --------------------------
	.section	.nv.compat,"",@"SHT_CUDA_COMPAT_INFO"
	.align	4
        /*0000*/ 	.byte	0x02, 0x09, 0x00, 0x00, 0x02, 0x02, 0x01, 0x00, 0x02, 0x05, 0x05, 0x00, 0x03, 0x07, 0x01, 0x01
        /*0010*/ 	.byte	0x02, 0x03, 0x00, 0x00, 0x02, 0x06, 0x01, 0x00, 0x04, 0x0b, 0x08, 0x00, 0x01, 0x00, 0x00, 0x00
        /*0020*/ 	.byte	0x00, 0x00, 0x00, 0x00


//--------------------- .nv.info.zero             --------------------------
	.section	.nv.info.zero,"",@"SHT_CUDA_INFO"
	.sectionflags	@""
	.align	4


	//----- nvinfo : EIATTR_CUDA_API_VERSION
	.align		4
        /*0000*/ 	.byte	0x04, 0x37
        /*0002*/ 	.short	(.L_95 - .L_94)
.L_94:
        /*0004*/ 	.word	0x00000082


	//----- nvinfo : EIATTR_KPARAM_INFO
	.align		4
.L_95:
        /*0008*/ 	.byte	0x04, 0x17
        /*000a*/ 	.short	(.L_97 - .L_96)
.L_96:
        /*000c*/ 	.word	0x00000000
        /*0010*/ 	.short	0x0003
        /*0012*/ 	.short	0x0018
        /*0014*/ 	.byte	0x00, 0xf0, 0x11, 0x00


	//----- nvinfo : EIATTR_KPARAM_INFO
	.align		4
.L_97:
        /*0018*/ 	.byte	0x04, 0x17
        /*001a*/ 	.short	(.L_99 - .L_98)
.L_98:
        /*001c*/ 	.word	0x00000000
        /*0020*/ 	.short	0x0002
        /*0022*/ 	.short	0x0010
        /*0024*/ 	.byte	0x00, 0xf0, 0x21, 0x00


	//----- nvinfo : EIATTR_KPARAM_INFO
	.align		4
.L_99:
        /*0028*/ 	.byte	0x04, 0x17
        /*002a*/ 	.short	(.L_101 - .L_100)
.L_100:
        /*002c*/ 	.word	0x00000000
        /*0030*/ 	.short	0x0001
        /*0032*/ 	.short	0x0008
        /*0034*/ 	.byte	0x00, 0xf5, 0x21, 0x00


	//----- nvinfo : EIATTR_KPARAM_INFO
	.align		4
.L_101:
        /*0038*/ 	.byte	0x04, 0x17
        /*003a*/ 	.short	(.L_103 - .L_102)
.L_102:
        /*003c*/ 	.word	0x00000000
        /*0040*/ 	.short	0x0000
        /*0042*/ 	.short	0x0000
        /*0044*/ 	.byte	0x00, 0xf5, 0x21, 0x00


	//----- nvinfo : EIATTR_SPARSE_MMA_MASK
	.align		4
.L_103:
        /*0048*/ 	.byte	0x03, 0x50
        /*004a*/ 	.short	0x0000


	//----- nvinfo : EIATTR_MAXREG_COUNT
	.align		4
        /*004c*/ 	.byte	0x03, 0x1b
        /*004e*/ 	.short	0x00ff


	//----- nvinfo : EIATTR_MERCURY_ISA_VERSION
	.align		4
        /*0050*/ 	.byte	0x03, 0x5f
        /*0052*/ 	.short	0x0101


	//----- nvinfo : EIATTR_VRC_CTA_INIT_COUNT
	.align		4
        /*0054*/ 	.byte	0x02, 0x4a
	.zero		1
	.zero		1


	//----- nvinfo : EIATTR_EXIT_INSTR_OFFSETS
	.align		4
        /*0058*/ 	.byte	0x04, 0x1c
        /*005a*/ 	.short	(.L_105 - .L_104)


	//   ....[0]....
.L_104:
        /*005c*/ 	.word	0x00000090


	//   ....[1]....
        /*0060*/ 	.word	0x00000130


	//----- nvinfo : EIATTR_CBANK_PARAM_SIZE
	.align		4
.L_105:
        /*0064*/ 	.byte	0x03, 0x19
        /*0066*/ 	.short	0x001c


	//----- nvinfo : EIATTR_PARAM_CBANK
	.align		4
        /*0068*/ 	.byte	0x04, 0x0a
        /*006a*/ 	.short	(.L_107 - .L_106)
	.align		4
.L_106:
        /*006c*/ 	.word	index@(.nv.constant0.zero)
        /*0070*/ 	.short	0x0380
        /*0072*/ 	.short	0x001c


	//----- nvinfo : EIATTR_SW_WAR
	.align		4
.L_107:
        /*0074*/ 	.byte	0x04, 0x36
        /*0076*/ 	.short	(.L_109 - .L_108)
.L_108:
        /*0078*/ 	.word	0x00000008
.L_109:


//--------------------- .nv.info.obj_trans        --------------------------
	.section	.nv.info.obj_trans,"",@"SHT_CUDA_INFO"
	.sectionflags	@""
	.align	4


	//----- nvinfo : EIATTR_CUDA_API_VERSION
	.align		4
        /*0000*/ 	.byte	0x04, 0x37
        /*0002*/ 	.short	(.L_111 - .L_110)
.L_110:
        /*0004*/ 	.word	0x00000082


	//----- nvinfo : EIATTR_KPARAM_INFO
	.align		4
.L_111:
        /*0008*/ 	.byte	0x04, 0x17
        /*000a*/ 	.short	(.L_113 - .L_112)
.L_112:
        /*000c*/ 	.word	0x00000000
        /*0010*/ 	.short	0x0006
        /*0012*/ 	.short	0x002c
        /*0014*/ 	.byte	0x00, 0xf0, 0x11, 0x00


	//----- nvinfo : EIATTR_KPARAM_INFO
	.align		4
.L_113:
        /*0018*/ 	.byte	0x04, 0x17
        /*001a*/ 	.short	(.L_115 - .L_114)
.L_114:
        /*001c*/ 	.word	0x00000000
        /*0020*/ 	.short	0x0005
        /*0022*/ 	.short	0x0028
        /*0024*/ 	.byte	0x00, 0xf0, 0x11, 0x00


	//----- nvinfo : EIATTR_KPARAM_INFO
	.align		4
.L_115:
        /*0028*/ 	.byte	0x04, 0x17
        /*002a*/ 	.short	(.L_117 - .L_116)
.L_116:
        /*002c*/ 	.word	0x00000000
        /*0030*/ 	.short	0x0004
        /*0032*/ 	.short	0x0020
        /*0034*/ 	.byte	0x00, 0xf5, 0x21, 0x00


	//----- nvinfo : EIATTR_KPARAM_INFO
	.align		4
.L_117:
        /*0038*/ 	.byte	0x04, 0x17
        /*003a*/ 	.short	(.L_119 - .L_118)
.L_118:
        /*003c*/ 	.word	0x00000000
        /*0040*/ 	.short	0x0003
        /*0042*/ 	.short	0x0018
        /*0044*/ 	.byte	0x00, 0xf5, 0x21, 0x00


	//----- nvinfo : EIATTR_KPARAM_INFO
	.align		4
.L_119:
        /*0048*/ 	.byte	0x04, 0x17
        /*004a*/ 	.short	(.L_121 - .L_120)
.L_120:
        /*004c*/ 	.word	0x00000000
        /*0050*/ 	.short	0x0002
        /*0052*/ 	.short	0x0010
        /*0054*/ 	.byte	0x00, 0xf5, 0x21, 0x00


	//----- nvinfo : EIATTR_KPARAM_INFO
	.align		4
.L_121:
        /*0058*/ 	.byte	0x04, 0x17
        /*005a*/ 	.short	(.L_123 - .L_122)
.L_122:
        /*005c*/ 	.word	0x00000000
        /*0060*/ 	.short	0x0001
        /*0062*/ 	.short	0x0008
        /*0064*/ 	.byte	0x00, 0xf5, 0x21, 0x00


	//----- nvinfo : EIATTR_KPARAM_INFO
	.align		4
.L_123:
        /*0068*/ 	.byte	0x04, 0x17
        /*006a*/ 	.short	(.L_125 - .L_124)
.L_124:
        /*006c*/ 	.word	0x00000000
        /*0070*/ 	.short	0x0000
        /*0072*/ 	.short	0x0000
        /*0074*/ 	.byte	0x00, 0xf5, 0x21, 0x00


	//----- nvinfo : EIATTR_SPARSE_MMA_MASK
	.align		4
.L_125:
        /*0078*/ 	.byte	0x03, 0x50
        /*007a*/ 	.short	0x0000


	//----- nvinfo : EIATTR_MAXREG_COUNT
	.align		4
        /*007c*/ 	.byte	0x03, 0x1b
        /*007e*/ 	.short	0x00ff


	//----- nvinfo : EIATTR_MERCURY_ISA_VERSION
	.align		4
        /*0080*/ 	.byte	0x03, 0x5f
        /*0082*/ 	.short	0x0101


	//----- nvinfo : EIATTR_VRC_CTA_INIT_COUNT
	.align		4
        /*0084*/ 	.byte	0x02, 0x4a
	.zero		1
	.zero		1


	//----- nvinfo : EIATTR_EXIT_INSTR_OFFSETS
	.align		4
        /*0088*/ 	.byte	0x04, 0x1c
        /*008a*/ 	.short	(.L_127 - .L_126)


	//   ....[0]....
.L_126:
        /*008c*/ 	.word	0x00000690


	//----- nvinfo : EIATTR_CRS_STACK_SIZE
	.align		4
.L_127:
        /*0090*/ 	.byte	0x04, 0x1e
        /*0092*/ 	.short	(.L_129 - .L_128)
.L_128:
        /*0094*/ 	.word	0x00000000


	//----- nvinfo : EIATTR_CBANK_PARAM_SIZE
	.align		4
.L_129:
        /*0098*/ 	.byte	0x03, 0x19
        /*009a*/ 	.short	0x0030


	//----- nvinfo : EIATTR_PARAM_CBANK
	.align		4
        /*009c*/ 	.byte	0x04, 0x0a
        /*009e*/ 	.short	(.L_131 - .L_130)
	.align		4
.L_130:
        /*00a0*/ 	.word	index@(.nv.constant0.obj_trans)
        /*00a4*/ 	.short	0x0380
        /*00a6*/ 	.short	0x0030


	//----- nvinfo : EIATTR_SW_WAR
	.align		4
.L_131:
        /*00a8*/ 	.byte	0x04, 0x36
        /*00aa*/ 	.short	(.L_133 - .L_132)
.L_132:
        /*00ac*/ 	.word	0x00000008
.L_133:


//--------------------- .nv.info.prb_reduce       --------------------------
	.section	.nv.info.prb_reduce,"",@"SHT_CUDA_INFO"
	.sectionflags	@""
	.align	4


	//----- nvinfo : EIATTR_CUDA_API_VERSION
	.align		4
        /*0000*/ 	.byte	0x04, 0x37
        /*0002*/ 	.short	(.L_135 - .L_134)
.L_134:
        /*0004*/ 	.word	0x00000082


	//----- nvinfo : EIATTR_KPARAM_INFO
	.align		4
.L_135:
        /*0008*/ 	.byte	0x04, 0x17
        /*000a*/ 	.short	(.L_137 - .L_136)
.L_136:
        /*000c*/ 	.word	0x00000000
        /*0010*/ 	.short	0x0006
        /*0012*/ 	.short	0x0028
        /*0014*/ 	.byte	0x00, 0xf0, 0x11, 0x00


	//----- nvinfo : EIATTR_KPARAM_INFO
	.align		4
.L_137:
        /*0018*/ 	.byte	0x04, 0x17
        /*001a*/ 	.short	(.L_139 - .L_138)
.L_138:
        /*001c*/ 	.word	0x00000000
        /*0020*/ 	.short	0x0005
        /*0022*/ 	.short	0x0024
        /*0024*/ 	.byte	0x00, 0xf0, 0x11, 0x00


	//----- nvinfo : EIATTR_KPARAM_INFO
	.align		4
.L_139:
        /*0028*/ 	.byte	0x04, 0x17
        /*002a*/ 	.short	(.L_141 - .L_140)
.L_140:
        /*002c*/ 	.word	0x00000000
        /*0030*/ 	.short	0x0004
        /*0032*/ 	.short	0x0020
        /*0034*/ 	.byte	0x00, 0xf0, 0x11, 0x00


	//----- nvinfo : EIATTR_KPARAM_INFO
	.align		4
.L_141:
        /*0038*/ 	.byte	0x04, 0x17
        /*003a*/ 	.short	(.L_143 - .L_142)
.L_142:
        /*003c*/ 	.word	0x00000000
        /*0040*/ 	.short	0x0003
        /*0042*/ 	.short	0x0018
        /*0044*/ 	.byte	0x00, 0xf5, 0x21, 0x00


	//----- nvinfo : EIATTR_KPARAM_INFO
	.align		4
.L_143:
        /*0048*/ 	.byte	0x04, 0x17
        /*004a*/ 	.short	(.L_145 - .L_144)
.L_144:
        /*004c*/ 	.word	0x00000000
        /*0050*/ 	.short	0x0002
        /*0052*/ 	.short	0x0010
        /*0054*/ 	.byte	0x00, 0xf5, 0x21, 0x00


	//----- nvinfo : EIATTR_KPARAM_INFO
	.align		4
.L_145:
        /*0058*/ 	.byte	0x04, 0x17
        /*005a*/ 	.short	(.L_147 - .L_146)
.L_146:
        /*005c*/ 	.word	0x00000000
        /*0060*/ 	.short	0x0001
        /*0062*/ 	.short	0x0008
        /*0064*/ 	.byte	0x00, 0xf5, 0x21, 0x00


	//----- nvinfo : EIATTR_KPARAM_INFO
	.align		4
.L_147:
        /*0068*/ 	.byte	0x04, 0x17
        /*006a*/ 	.short	(.L_149 - .L_148)
.L_148:
        /*006c*/ 	.word	0x00000000
        /*0070*/ 	.short	0x0000
        /*0072*/ 	.short	0x0000
        /*0074*/ 	.byte	0x00, 0xf5, 0x21, 0x00


	//----- nvinfo : EIATTR_SPARSE_MMA_MASK
	.align		4
.L_149:
        /*0078*/ 	.byte	0x03, 0x50
        /*007a*/ 	.short	0x0000


	//----- nvinfo : EIATTR_MAXREG_COUNT
	.align		4
        /*007c*/ 	.byte	0x03, 0x1b
        /*007e*/ 	.short	0x00ff


	//----- nvinfo : EIATTR_NUM_BARRIERS
	.align		4
        /*0080*/ 	.byte	0x02, 0x4c
        /*0082*/ 	.byte	0x01
	.zero		1


	//----- nvinfo : EIATTR_MERCURY_ISA_VERSION
	.align		4
        /*0084*/ 	.byte	0x03, 0x5f
        /*0086*/ 	.short	0x0101


	//----- nvinfo : EIATTR_VRC_CTA_INIT_COUNT
	.align		4
        /*0088*/ 	.byte	0x02, 0x4a
	.zero		1
	.zero		1


	//----- nvinfo : EIATTR_EXIT_INSTR_OFFSETS
	.align		4
        /*008c*/ 	.byte	0x04, 0x1c
        /*008e*/ 	.short	(.L_151 - .L_150)


	//   ....[0]....
.L_150:
        /*0090*/ 	.word	0x000003b0


	//   ....[1]....
        /*0094*/ 	.word	0x00000510


	//   ....[2]....
        /*0098*/ 	.word	0x000005f0


	//----- nvinfo : EIATTR_CRS_STACK_SIZE
	.align		4
.L_151:
        /*009c*/ 	.byte	0x04, 0x1e
        /*009e*/ 	.short	(.L_153 - .L_152)
.L_152:
        /*00a0*/ 	.word	0x00000000


	//----- nvinfo : EIATTR_CBANK_PARAM_SIZE
	.align		4
.L_153:
        /*00a4*/ 	.byte	0x03, 0x19
        /*00a6*/ 	.short	0x002c


	//----- nvinfo : EIATTR_PARAM_CBANK
	.align		4
        /*00a8*/ 	.byte	0x04, 0x0a
        /*00aa*/ 	.short	(.L_155 - .L_154)
	.align		4
.L_154:
        /*00ac*/ 	.word	index@(.nv.constant0.prb_reduce)
        /*00b0*/ 	.short	0x0380
        /*00b2*/ 	.short	0x002c


	//----- nvinfo : EIATTR_SW_WAR
	.align		4
.L_155:
        /*00b4*/ 	.byte	0x04, 0x36
        /*00b6*/ 	.short	(.L_157 - .L_156)
.L_156:
        /*00b8*/ 	.word	0x00000008
.L_157:


//--------------------- .nv.info.prb_trans        --------------------------
	.section	.nv.info.prb_trans,"",@"SHT_CUDA_INFO"
	.sectionflags	@""
	.align	4


	//----- nvinfo : EIATTR_CUDA_API_VERSION
	.align		4
        /*0000*/ 	.byte	0x04, 0x37
        /*0002*/ 	.short	(.L_159 - .L_158)
.L_158:
        /*0004*/ 	.word	0x00000082


	//----- nvinfo : EIATTR_KPARAM_INFO
	.align		4
.L_159:
        /*0008*/ 	.byte	0x04, 0x17
        /*000a*/ 	.short	(.L_161 - .L_160)
.L_160:
        /*000c*/ 	.word	0x00000000
        /*0010*/ 	.short	0x000b
        /*0012*/ 	.short	0x0048
        /*0014*/ 	.byte	0x00, 0xf0, 0x11, 0x00


	//----- nvinfo : EIATTR_KPARAM_INFO
	.align		4
.L_161:
        /*0018*/ 	.byte	0x04, 0x17
        /*001a*/ 	.short	(.L_163 - .L_162)
.L_162:
        /*001c*/ 	.word	0x00000000
        /*0020*/ 	.short	0x000a
        /*0022*/ 	.short	0x0044
        /*0024*/ 	.byte	0x00, 0xf0, 0x11, 0x00


	//----- nvinfo : EIATTR_KPARAM_INFO
	.align		4
.L_163:
        /*0028*/ 	.byte	0x04, 0x17
        /*002a*/ 	.short	(.L_165 - .L_164)
.L_164:
        /*002c*/ 	.word	0x00000000
        /*0030*/ 	.short	0x0009
        /*0032*/ 	.short	0x0040
        /*0034*/ 	.byte	0x00, 0xf0, 0x11, 0x00


	//----- nvinfo : EIATTR_KPARAM_INFO
	.align		4
.L_165:
        /*0038*/ 	.byte	0x04, 0x17
        /*003a*/ 	.short	(.L_167 - .L_166)
.L_166:
        /*003c*/ 	.word	0x00000000
        /*0040*/ 	.short	0x0008
        /*0042*/ 	.short	0x003c
        /*0044*/ 	.byte	0x00, 0xf0, 0x11, 0x00


	//----- nvinfo : EIATTR_KPARAM_INFO
	.align		4
.L_167:
        /*0048*/ 	.byte	0x04, 0x17
        /*004a*/ 	.short	(.L_169 - .L_168)
.L_168:
        /*004c*/ 	.word	0x00000000
        /*0050*/ 	.short	0x0007
        /*0052*/ 	.short	0x0038
        /*0054*/ 	.byte	0x00, 0xf0, 0x11, 0x00


	//----- nvinfo : EIATTR_KPARAM_INFO
	.align		4
.L_169:
        /*0058*/ 	.byte	0x04, 0x17
        /*005a*/ 	.short	(.L_171 - .L_170)
.L_170:
        /*005c*/ 	.word	0x00000000
        /*0060*/ 	.short	0x0006
        /*0062*/ 	.short	0x0030
        /*0064*/ 	.byte	0x00, 0xf5, 0x21, 0x00


	//----- nvinfo : EIATTR_KPARAM_INFO
	.align		4
.L_171:
        /*0068*/ 	.byte	0x04, 0x17
        /*006a*/ 	.short	(.L_173 - .L_172)
.L_172:
        /*006c*/ 	.word	0x00000000
        /*0070*/ 	.short	0x0005
        /*0072*/ 	.short	0x0028
        /*0074*/ 	.byte	0x00, 0xf5, 0x21, 0x00


	//----- nvinfo : EIATTR_KPARAM_INFO
	.align		4
.L_173:
        /*0078*/ 	.byte	0x04, 0x17
        /*007a*/ 	.short	(.L_175 - .L_174)
.L_174:
        /*007c*/ 	.word	0x00000000
        /*0080*/ 	.short	0x0004
        /*0082*/ 	.short	0x0020
        /*0084*/ 	.byte	0x00, 0xf5, 0x21, 0x00


	//----- nvinfo : EIATTR_KPARAM_INFO
	.align		4
.L_175:
        /*0088*/ 	.byte	0x04, 0x17
        /*008a*/ 	.short	(.L_177 - .L_176)
.L_176:
        /*008c*/ 	.word	0x00000000
        /*0090*/ 	.short	0x0003
        /*0092*/ 	.short	0x0018
        /*0094*/ 	.byte	0x00, 0xf5, 0x21, 0x00


	//----- nvinfo : EIATTR_KPARAM_INFO
	.align		4
.L_177:
        /*0098*/ 	.byte	0x04, 0x17
        /*009a*/ 	.short	(.L_179 - .L_178)
.L_178:
        /*009c*/ 	.word	0x00000000
        /*00a0*/ 	.short	0x0002
        /*00a2*/ 	.short	0x0010
        /*00a4*/ 	.byte	0x00, 0xf5, 0x21, 0x00


	//----- nvinfo : EIATTR_KPARAM_INFO
	.align		4
.L_179:
        /*00a8*/ 	.byte	0x04, 0x17
        /*00aa*/ 	.short	(.L_181 - .L_180)
.L_180:
        /*00ac*/ 	.word	0x00000000
        /*00b0*/ 	.short	0x0001
        /*00b2*/ 	.short	0x0008
        /*00b4*/ 	.byte	0x00, 0xf5, 0x21, 0x00


	//----- nvinfo : EIATTR_KPARAM_INFO
	.align		4
.L_181:
        /*00b8*/ 	.byte	0x04, 0x17
        /*00ba*/ 	.short	(.L_183 - .L_182)
.L_182:
        /*00bc*/ 	.word	0x00000000
        /*00c0*/ 	.short	0x0000
        /*00c2*/ 	.short	0x0000
        /*00c4*/ 	.byte	0x00, 0xf5, 0x21, 0x00


	//----- nvinfo : EIATTR_SPARSE_MMA_MASK
	.align		4
.L_183:
        /*00c8*/ 	.byte	0x03, 0x50
        /*00ca*/ 	.short	0x0000


	//----- nvinfo : EIATTR_MAXREG_COUNT
	.align		4
        /*00cc*/ 	.byte	0x03, 0x1b
        /*00ce*/ 	.short	0x00ff


	//----- nvinfo : EIATTR_NUM_BARRIERS
	.align		4
        /*00d0*/ 	.byte	0x02, 0x4c
        /*00d2*/ 	.byte	0x01
	.zero		1


	//----- nvinfo : EIATTR_MERCURY_ISA_VERSION
	.align		4
        /*00d4*/ 	.byte	0x03, 0x5f
        /*00d6*/ 	.short	0x0101


	//----- nvinfo : EIATTR_VRC_CTA_INIT_COUNT
	.align		4
        /*00d8*/ 	.byte	0x02, 0x4a
	.zero		1
	.zero		1


	//----- nvinfo : EIATTR_EXIT_INSTR_OFFSETS
	.align		4
        /*00dc*/ 	.byte	0x04, 0x1c
        /*00de*/ 	.short	(.L_185 - .L_184)


	//   ....[0]....
.L_184:
        /*00e0*/ 	.word	0x00000b80


	//   ....[1]....
        /*00e4*/ 	.word	0x00000b90


	//   ....[2]....
        /*00e8*/ 	.word	0x00000cc0


	//----- nvinfo : EIATTR_CRS_STACK_SIZE
	.align		4
.L_185:
        /*00ec*/ 	.byte	0x04, 0x1e
        /*00ee*/ 	.short	(.L_187 - .L_186)
.L_186:
        /*00f0*/ 	.word	0x00000000


	//----- nvinfo : EIATTR_CBANK_PARAM_SIZE
	.align		4
.L_187:
        /*00f4*/ 	.byte	0x03, 0x19
        /*00f6*/ 	.short	0x004c


	//----- nvinfo : EIATTR_PARAM_CBANK
	.align		4
        /*00f8*/ 	.byte	0x04, 0x0a
        /*00fa*/ 	.short	(.L_189 - .L_188)
	.align		4
.L_188:
        /*00fc*/ 	.word	index@(.nv.constant0.prb_trans)
        /*0100*/ 	.short	0x0380
        /*0102*/ 	.short	0x004c


	//----- nvinfo : EIATTR_SW_WAR
	.align		4
.L_189:
        /*0104*/ 	.byte	0x04, 0x36
        /*0106*/ 	.short	(.L_191 - .L_190)
.L_190:
        /*0108*/ 	.word	0x00000008
.L_191:


//--------------------- .nv.info.dm_k5            --------------------------
	.section	.nv.info.dm_k5,"",@"SHT_CUDA_INFO"
	.sectionflags	@""
	.align	4


	//----- nvinfo : EIATTR_CUDA_API_VERSION
	.align		4
        /*0000*/ 	.byte	0x04, 0x37
        /*0002*/ 	.short	(.L_193 - .L_192)
.L_192:
        /*0004*/ 	.word	0x00000082


	//----- nvinfo : EIATTR_KPARAM_INFO
	.align		4
.L_193:
        /*0008*/ 	.byte	0x04, 0x17
        /*000a*/ 	.short	(.L_195 - .L_194)
.L_194:
        /*000c*/ 	.word	0x00000000
        /*0010*/ 	.short	0x0008
        /*0012*/ 	.short	0x0038
        /*0014*/ 	.byte	0x00, 0xf0, 0x11, 0x00


	//----- nvinfo : EIATTR_KPARAM_INFO
	.align		4
.L_195:
        /*0018*/ 	.byte	0x04, 0x17
        /*001a*/ 	.short	(.L_197 - .L_196)
.L_196:
        /*001c*/ 	.word	0x00000000
        /*0020*/ 	.short	0x0007
        /*0022*/ 	.short	0x0034
        /*0024*/ 	.byte	0x00, 0xf0, 0x11, 0x00


	//----- nvinfo : EIATTR_KPARAM_INFO
	.align		4
.L_197:
        /*0028*/ 	.byte	0x04, 0x17
        /*002a*/ 	.short	(.L_199 - .L_198)
.L_198:
        /*002c*/ 	.word	0x00000000
        /*0030*/ 	.short	0x0006
        /*0032*/ 	.short	0x0030
        /*0034*/ 	.byte	0x00, 0xf0, 0x11, 0x00


	//----- nvinfo : EIATTR_KPARAM_INFO
	.align		4
.L_199:
        /*0038*/ 	.byte	0x04, 0x17
        /*003a*/ 	.short	(.L_201 - .L_200)
.L_200:
        /*003c*/ 	.word	0x00000000
        /*0040*/ 	.short	0x0005
        /*0042*/ 	.short	0x0028
        /*0044*/ 	.byte	0x00, 0xf0, 0x21, 0x00


	//----- nvinfo : EIATTR_KPARAM_INFO
	.align		4
.L_201:
        /*0048*/ 	.byte	0x04, 0x17
        /*004a*/ 	.short	(.L_203 - .L_202)
.L_202:
        /*004c*/ 	.word	0x00000000
        /*0050*/ 	.short	0x0004
        /*0052*/ 	.short	0x0020
        /*0054*/ 	.byte	0x00, 0xf0, 0x21, 0x00


	//----- nvinfo : EIATTR_KPARAM_INFO
	.align		4
.L_203:
        /*0058*/ 	.byte	0x04, 0x17
        /*005a*/ 	.short	(.L_205 - .L_204)
.L_204:
        /*005c*/ 	.word	0x00000000
        /*0060*/ 	.short	0x0003
        /*0062*/ 	.short	0x0018
        /*0064*/ 	.byte	0x00, 0xf0, 0x11, 0x00


	//----- nvinfo : EIATTR_KPARAM_INFO
	.align		4
.L_205:
        /*0068*/ 	.byte	0x04, 0x17
        /*006a*/ 	.short	(.L_207 - .L_206)
.L_206:
        /*006c*/ 	.word	0x00000000
        /*0070*/ 	.short	0x0002
        /*0072*/ 	.short	0x0010
        /*0074*/ 	.byte	0x00, 0xf5, 0x21, 0x00


	//----- nvinfo : EIATTR_KPARAM_INFO
	.align		4
.L_207:
        /*0078*/ 	.byte	0x04, 0x17
        /*007a*/ 	.short	(.L_209 - .L_208)
.L_208:
        /*007c*/ 	.word	0x00000000
        /*0080*/ 	.short	0x0001
        /*0082*/ 	.short	0x0008
        /*0084*/ 	.byte	0x00, 0xf5, 0x21, 0x00


	//----- nvinfo : EIATTR_KPARAM_INFO
	.align		4
.L_209:
        /*0088*/ 	.byte	0x04, 0x17
        /*008a*/ 	.short	(.L_211 - .L_210)
.L_210:
        /*008c*/ 	.word	0x00000000
        /*0090*/ 	.short	0x0000
        /*0092*/ 	.short	0x0000
        /*0094*/ 	.byte	0x00, 0xf5, 0x21, 0x00


	//----- nvinfo : EIATTR_SPARSE_MMA_MASK
	.align		4
.L_211:
        /*0098*/ 	.byte	0x03, 0x50
        /*009a*/ 	.short	0x0000


	//----- nvinfo : EIATTR_MAXREG_COUNT
	.align		4
        /*009c*/ 	.byte	0x03, 0x1b
        /*009e*/ 	.short	0x00ff


	//----- nvinfo : EIATTR_MERCURY_ISA_VERSION
	.align		4
        /*00a0*/ 	.byte	0x03, 0x5f
        /*00a2*/ 	.short	0x0101


	//----- nvinfo : EIATTR_VRC_CTA_INIT_COUNT
	.align		4
        /*00a4*/ 	.byte	0x02, 0x4a
	.zero		1
	.zero		1


	//----- nvinfo : EIATTR_EXIT_INSTR_OFFSETS
	.align		4
        /*00a8*/ 	.byte	0x04, 0x1c
        /*00aa*/ 	.short	(.L_213 - .L_212)


	//   ....[0]....
.L_212:
        /*00ac*/ 	.word	0x00000090


	//   ....[1]....
        /*00b0*/ 	.word	0x00000240


	//----- nvinfo : EIATTR_CBANK_PARAM_SIZE
	.align		4
.L_213:
        /*00b4*/ 	.byte	0x03, 0x19
        /*00b6*/ 	.short	0x003c


	//----- nvinfo : EIATTR_PARAM_CBANK
	.align		4
        /*00b8*/ 	.byte	0x04, 0x0a
        /*00ba*/ 	.short	(.L_215 - .L_214)
	.align		4
.L_214:
        /*00bc*/ 	.word	index@(.nv.constant0.dm_k5)
        /*00c0*/ 	.short	0x0380
        /*00c2*/ 	.short	0x003c


	//----- nvinfo : EIATTR_SW_WAR
	.align		4
.L_215:
        /*00c4*/ 	.byte	0x04, 0x36
        /*00c6*/ 	.short	(.L_217 - .L_216)
.L_216:
        /*00c8*/ 	.word	0x00000008
.L_217:


//--------------------- .nv.info.dm_k4            --------------------------
	.section	.nv.info.dm_k4,"",@"SHT_CUDA_INFO"
	.sectionflags	@""
	.align	4


	//----- nvinfo : EIATTR_CUDA_API_VERSION
	.align		4
        /*0000*/ 	.byte	0x04, 0x37
        /*0002*/ 	.short	(.L_219 - .L_218)
.L_218:
        /*0004*/ 	.word	0x00000082


	//----- nvinfo : EIATTR_KPARAM_INFO
	.align		4
.L_219:
        /*0008*/ 	.byte	0x04, 0x17
        /*000a*/ 	.short	(.L_221 - .L_220)
.L_220:
        /*000c*/ 	.word	0x00000000
        /*0010*/ 	.short	0x0007
        /*0012*/ 	.short	0x0034
        /*0014*/ 	.byte	0x00, 0xf0, 0x11, 0x00


	//----- nvinfo : EIATTR_KPARAM_INFO
	.align		4
.L_221:
        /*0018*/ 	.byte	0x04, 0x17
        /*001a*/ 	.short	(.L_223 - .L_222)
.L_222:
        /*001c*/ 	.word	0x00000000
        /*0020*/ 	.short	0x0006
        /*0022*/ 	.short	0x0030
        /*0024*/ 	.byte	0x00, 0xf0, 0x11, 0x00


	//----- nvinfo : EIATTR_KPARAM_INFO
	.align		4
.L_223:
        /*0028*/ 	.byte	0x04, 0x17
        /*002a*/ 	.short	(.L_225 - .L_224)
.L_224:
        /*002c*/ 	.word	0x00000000
        /*0030*/ 	.short	0x0005
        /*0032*/ 	.short	0x0028
        /*0034*/ 	.byte	0x00, 0xf0, 0x21, 0x00


	//----- nvinfo : EIATTR_KPARAM_INFO
	.align		4
.L_225:
        /*0038*/ 	.byte	0x04, 0x17
        /*003a*/ 	.short	(.L_227 - .L_226)
.L_226:
        /*003c*/ 	.word	0x00000000
        /*0040*/ 	.short	0x0004
        /*0042*/ 	.short	0x0020
        /*0044*/ 	.byte	0x00, 0xf5, 0x21, 0x00


	//----- nvinfo : EIATTR_KPARAM_INFO
	.align		4
.L_227:
        /*0048*/ 	.byte	0x04, 0x17
        /*004a*/ 	.short	(.L_229 - .L_228)
.L_228:
        /*004c*/ 	.word	0x00000000
        /*0050*/ 	.short	0x0003
        /*0052*/ 	.short	0x0018
        /*0054*/ 	.byte	0x00, 0xf5, 0x21, 0x00


	//----- nvinfo : EIATTR_KPARAM_INFO
	.align		4
.L_229:
        /*0058*/ 	.byte	0x04, 0x17
        /*005a*/ 	.short	(.L_231 - .L_230)
.L_230:
        /*005c*/ 	.word	0x00000000
        /*0060*/ 	.short	0x0002
        /*0062*/ 	.short	0x0010
        /*0064*/ 	.byte	0x00, 0xf5, 0x21, 0x00


	//----- nvinfo : EIATTR_KPARAM_INFO
	.align		4
.L_231:
        /*0068*/ 	.byte	0x04, 0x17
        /*006a*/ 	.short	(.L_233 - .L_232)
.L_232:
        /*006c*/ 	.word	0x00000000
        /*0070*/ 	.short	0x0001
        /*0072*/ 	.short	0x0008
        /*0074*/ 	.byte	0x00, 0xf5, 0x21, 0x00


	//----- nvinfo : EIATTR_KPARAM_INFO
	.align		4
.L_233:
        /*0078*/ 	.byte	0x04, 0x17
        /*007a*/ 	.short	(.L_235 - .L_234)
.L_234:
        /*007c*/ 	.word	0x00000000
        /*0080*/ 	.short	0x0000
        /*0082*/ 	.short	0x0000
        /*0084*/ 	.byte	0x00, 0xf5, 0x21, 0x00


	//----- nvinfo : EIATTR_SPARSE_MMA_MASK
	.align		4
.L_235:
        /*0088*/ 	.byte	0x03, 0x50
        /*008a*/ 	.short	0x0000


	//----- nvinfo : EIATTR_MAXREG_COUNT
	.align		4
        /*008c*/ 	.byte	0x03, 0x1b
        /*008e*/ 	.short	0x00ff


	//----- nvinfo : EIATTR_MERCURY_ISA_VERSION
	.align		4
        /*0090*/ 	.byte	0x03, 0x5f
        /*0092*/ 	.short	0x0101


	//----- nvinfo : EIATTR_VRC_CTA_INIT_COUNT
	.align		4
        /*0094*/ 	.byte	0x02, 0x4a
	.zero		1
	.zero		1


	//----- nvinfo : EIATTR_EXIT_INSTR_OFFSETS
	.align		4
        /*0098*/ 	.byte	0x04, 0x1c
        /*009a*/ 	.short	(.L_237 - .L_236)


	//   ....[0]....
.L_236:
        /*009c*/ 	.word	0x000005e0


	//----- nvinfo : EIATTR_CRS_STACK_SIZE
	.align		4
.L_237:
        /*00a0*/ 	.byte	0x04, 0x1e
        /*00a2*/ 	.short	(.L_239 - .L_238)
.L_238:
        /*00a4*/ 	.word	0x00000000


	//----- nvinfo : EIATTR_CBANK_PARAM_SIZE
	.align		4
.L_239:
        /*00a8*/ 	.byte	0x03, 0x19
        /*00aa*/ 	.short	0x0038


	//----- nvinfo : EIATTR_PARAM_CBANK
	.align		4
        /*00ac*/ 	.byte	0x04, 0x0a
        /*00ae*/ 	.short	(.L_241 - .L_240)
	.align		4
.L_240:
        /*00b0*/ 	.word	index@(.nv.constant0.dm_k4)
        /*00b4*/ 	.short	0x0380
        /*00b6*/ 	.short	0x0038


	//----- nvinfo : EIATTR_SW_WAR
	.align		4
.L_241:
        /*00b8*/ 	.byte	0x04, 0x36
        /*00ba*/ 	.short	(.L_243 - .L_242)
.L_242:
        /*00bc*/ 	.word	0x00000008
.L_243:


//--------------------- .nv.info.dm_reduce_dev    --------------------------
	.section	.nv.info.dm_reduce_dev,"",@"SHT_CUDA_INFO"
	.sectionflags	@""
	.align	4


	//----- nvinfo : EIATTR_CUDA_API_VERSION
	.align		4
        /*0000*/ 	.byte	0x04, 0x37
        /*0002*/ 	.short	(.L_245 - .L_244)
.L_244:
        /*0004*/ 	.word	0x00000082


	//----- nvinfo : EIATTR_KPARAM_INFO
	.align		4
.L_245:
        /*0008*/ 	.byte	0x04, 0x17
        /*000a*/ 	.short	(.L_247 - .L_246)
.L_246:
        /*000c*/ 	.word	0x00000000
        /*0010*/ 	.short	0x0002
        /*0012*/ 	.short	0x0010
        /*0014*/ 	.byte	0x00, 0xf0, 0x11, 0x00


	//----- nvinfo : EIATTR_KPARAM_INFO
	.align		4
.L_247:
        /*0018*/ 	.byte	0x04, 0x17
        /*001a*/ 	.short	(.L_249 - .L_248)
.L_248:
        /*001c*/ 	.word	0x00000000
        /*0020*/ 	.short	0x0001
        /*0022*/ 	.short	0x0008
        /*0024*/ 	.byte	0x00, 0xf5, 0x21, 0x00


	//----- nvinfo : EIATTR_KPARAM_INFO
	.align		4
.L_249:
        /*0028*/ 	.byte	0x04, 0x17
        /*002a*/ 	.short	(.L_251 - .L_250)
.L_250:
        /*002c*/ 	.word	0x00000000
        /*0030*/ 	.short	0x0000
        /*0032*/ 	.short	0x0000
        /*0034*/ 	.byte	0x00, 0xf5, 0x21, 0x00


	//----- nvinfo : EIATTR_SPARSE_MMA_MASK
	.align		4
.L_251:
        /*0038*/ 	.byte	0x03, 0x50
        /*003a*/ 	.short	0x0000


	//----- nvinfo : EIATTR_MAXREG_COUNT
	.align		4
        /*003c*/ 	.byte	0x03, 0x1b
        /*003e*/ 	.short	0x00ff


	//----- nvinfo : EIATTR_NUM_BARRIERS
	.align		4
        /*0040*/ 	.byte	0x02, 0x4c
        /*0042*/ 	.byte	0x01
	.zero		1


	//----- nvinfo : EIATTR_MERCURY_ISA_VERSION
	.align		4
        /*0044*/ 	.byte	0x03, 0x5f
        /*0046*/ 	.short	0x0101


	//----- nvinfo : EIATTR_VRC_CTA_INIT_COUNT
	.align		4
        /*0048*/ 	.byte	0x02, 0x4a
	.zero		1
	.zero		1


	//----- nvinfo : EIATTR_EXIT_INSTR_OFFSETS
	.align		4
        /*004c*/ 	.byte	0x04, 0x1c
        /*004e*/ 	.short	(.L_253 - .L_252)


	//   ....[0]....
.L_252:
        /*0050*/ 	.word	0x00000260


	//   ....[1]....
        /*0054*/ 	.word	0x000002f0


	//----- nvinfo : EIATTR_CBANK_PARAM_SIZE
	.align		4
.L_253:
        /*0058*/ 	.byte	0x03, 0x19
        /*005a*/ 	.short	0x0014


	//----- nvinfo : EIATTR_PARAM_CBANK
	.align		4
        /*005c*/ 	.byte	0x04, 0x0a
        /*005e*/ 	.short	(.L_255 - .L_254)
	.align		4
.L_254:
        /*0060*/ 	.word	index@(.nv.constant0.dm_reduce_dev)
        /*0064*/ 	.short	0x0380
        /*0066*/ 	.short	0x0014


	//----- nvinfo : EIATTR_SW_WAR
	.align		4
.L_255:
        /*0068*/ 	.byte	0x04, 0x36
        /*006a*/ 	.short	(.L_257 - .L_256)
.L_256:
        /*006c*/ 	.word	0x00000008
.L_257:


//--------------------- .nv.info.dm_cal_dev       --------------------------
	.section	.nv.info.dm_cal_dev,"",@"SHT_CUDA_INFO"
	.sectionflags	@""
	.align	4


	//----- nvinfo : EIATTR_CUDA_API_VERSION
	.align		4
        /*0000*/ 	.byte	0x04, 0x37
        /*0002*/ 	.short	(.L_259 - .L_258)
.L_258:
        /*0004*/ 	.word	0x00000082


	//----- nvinfo : EIATTR_KPARAM_INFO
	.align		4
.L_259:
        /*0008*/ 	.byte	0x04, 0x17
        /*000a*/ 	.short	(.L_261 - .L_260)
.L_260:
        /*000c*/ 	.word	0x00000000
        /*0010*/ 	.short	0x0008
        /*0012*/ 	.short	0x003c
        /*0014*/ 	.byte	0x00, 0xf0, 0x11, 0x00


	//----- nvinfo : EIATTR_KPARAM_INFO
	.align		4
.L_261:
        /*0018*/ 	.byte	0x04, 0x17
        /*001a*/ 	.short	(.L_263 - .L_262)
.L_262:
        /*001c*/ 	.word	0x00000000
        /*0020*/ 	.short	0x0007
        /*0022*/ 	.short	0x0038
        /*0024*/ 	.byte	0x00, 0xf0, 0x11, 0x00


	//----- nvinfo : EIATTR_KPARAM_INFO
	.align		4
.L_263:
        /*0028*/ 	.byte	0x04, 0x17
        /*002a*/ 	.short	(.L_265 - .L_264)
.L_264:
        /*002c*/ 	.word	0x00000000
        /*0030*/ 	.short	0x0006
        /*0032*/ 	.short	0x0030
        /*0034*/ 	.byte	0x00, 0xf0, 0x21, 0x00


	//----- nvinfo : EIATTR_KPARAM_INFO
	.align		4
.L_265:
        /*0038*/ 	.byte	0x04, 0x17
        /*003a*/ 	.short	(.L_267 - .L_266)
.L_266:
        /*003c*/ 	.word	0x00000000
        /*0040*/ 	.short	0x0005
        /*0042*/ 	.short	0x0028
        /*0044*/ 	.byte	0x00, 0xf0, 0x11, 0x00


	//----- nvinfo : EIATTR_KPARAM_INFO
	.align		4
.L_267:
        /*0048*/ 	.byte	0x04, 0x17
        /*004a*/ 	.short	(.L_269 - .L_268)
.L_268:
        /*004c*/ 	.word	0x00000000
        /*0050*/ 	.short	0x0004
        /*0052*/ 	.short	0x0020
        /*0054*/ 	.byte	0x00, 0xf5, 0x21, 0x00


	//----- nvinfo : EIATTR_KPARAM_INFO
	.align		4
.L_269:
        /*0058*/ 	.byte	0x04, 0x17
        /*005a*/ 	.short	(.L_271 - .L_270)
.L_270:
        /*005c*/ 	.word	0x00000000
        /*0060*/ 	.short	0x0003
        /*0062*/ 	.short	0x0018
        /*0064*/ 	.byte	0x00, 0xf5, 0x21, 0x00


	//----- nvinfo : EIATTR_KPARAM_INFO
	.align		4
.L_271:
        /*0068*/ 	.byte	0x04, 0x17
        /*006a*/ 	.short	(.L_273 - .L_272)
.L_272:
        /*006c*/ 	.word	0x00000000
        /*0070*/ 	.short	0x0002
        /*0072*/ 	.short	0x0010
        /*0074*/ 	.byte	0x00, 0xf5, 0x21, 0x00


	//----- nvinfo : EIATTR_KPARAM_INFO
	.align		4
.L_273:
        /*0078*/ 	.byte	0x04, 0x17
        /*007a*/ 	.short	(.L_275 - .L_274)
.L_274:
        /*007c*/ 	.word	0x00000000
        /*0080*/ 	.short	0x0001
        /*0082*/ 	.short	0x0008
        /*0084*/ 	.byte	0x00, 0xf5, 0x21, 0x00


	//----- nvinfo : EIATTR_KPARAM_INFO
	.align		4
.L_275:
        /*0088*/ 	.byte	0x04, 0x17
        /*008a*/ 	.short	(.L_277 - .L_276)
.L_276:
        /*008c*/ 	.word	0x00000000
        /*0090*/ 	.short	0x0000
        /*0092*/ 	.short	0x0000
        /*0094*/ 	.byte	0x00, 0xf5, 0x21, 0x00


	//----- nvinfo : EIATTR_SPARSE_MMA_MASK
	.align		4
.L_277:
        /*0098*/ 	.byte	0x03, 0x50
        /*009a*/ 	.short	0x0000


	//----- nvinfo : EIATTR_MAXREG_COUNT
	.align		4
        /*009c*/ 	.byte	0x03, 0x1b
        /*009e*/ 	.short	0x00ff


	//----- nvinfo : EIATTR_NUM_BARRIERS
	.align		4
        /*00a0*/ 	.byte	0x02, 0x4c
        /*00a2*/ 	.byte	0x01
	.zero		1


	//----- nvinfo : EIATTR_MERCURY_ISA_VERSION
	.align		4
        /*00a4*/ 	.byte	0x03, 0x5f
        /*00a6*/ 	.short	0x0101


	//----- nvinfo : EIATTR_VRC_CTA_INIT_COUNT
	.align		4
        /*00a8*/ 	.byte	0x02, 0x4a
	.zero		1
	.zero		1


	//----- nvinfo : EIATTR_EXIT_INSTR_OFFSETS
	.align		4
        /*00ac*/ 	.byte	0x04, 0x1c
        /*00ae*/ 	.short	(.L_279 - .L_278)


	//   ....[0]....
.L_278:
        /*00b0*/ 	.word	0x00000cb0


	//   ....[1]....
        /*00b4*/ 	.word	0x00000ea0


	//   ....[2]....
        /*00b8*/ 	.word	0x00000ee0


	//----- nvinfo : EIATTR_CRS_STACK_SIZE
	.align		4
.L_279:
        /*00bc*/ 	.byte	0x04, 0x1e
        /*00be*/ 	.short	(.L_281 - .L_280)
.L_280:
        /*00c0*/ 	.word	0x00000000


	//----- nvinfo : EIATTR_CBANK_PARAM_SIZE
	.align		4
.L_281:
        /*00c4*/ 	.byte	0x03, 0x19
        /*00c6*/ 	.short	0x0040


	//----- nvinfo : EIATTR_PARAM_CBANK
	.align		4
        /*00c8*/ 	.byte	0x04, 0x0a
        /*00ca*/ 	.short	(.L_283 - .L_282)
	.align		4
.L_282:
        /*00cc*/ 	.word	index@(.nv.constant0.dm_cal_dev)
        /*00d0*/ 	.short	0x0380
        /*00d2*/ 	.short	0x0040


	//----- nvinfo : EIATTR_SW_WAR
	.align		4
.L_283:
        /*00d4*/ 	.byte	0x04, 0x36
        /*00d6*/ 	.short	(.L_285 - .L_284)
.L_284:
        /*00d8*/ 	.word	0x00000008
.L_285:


//--------------------- .nv.info.dm_prb_obj       --------------------------
	.section	.nv.info.dm_prb_obj,"",@"SHT_CUDA_INFO"
	.sectionflags	@""
	.align	4


	//----- nvinfo : EIATTR_CUDA_API_VERSION
	.align		4
        /*0000*/ 	.byte	0x04, 0x37
        /*0002*/ 	.short	(.L_287 - .L_286)
.L_286:
        /*0004*/ 	.word	0x00000082


	//----- nvinfo : EIATTR_KPARAM_INFO
	.align		4
.L_287:
        /*0008*/ 	.byte	0x04, 0x17
        /*000a*/ 	.short	(.L_289 - .L_288)
.L_288:
        /*000c*/ 	.word	0x00000000
        /*0010*/ 	.short	0x0009
        /*0012*/ 	.short	0x003c
        /*0014*/ 	.byte	0x00, 0xf0, 0x11, 0x00


	//----- nvinfo : EIATTR_KPARAM_INFO
	.align		4
.L_289:
        /*0018*/ 	.byte	0x04, 0x17
        /*001a*/ 	.short	(.L_291 - .L_290)
.L_290:
        /*001c*/ 	.word	0x00000000
        /*0020*/ 	.short	0x0008
        /*0022*/ 	.short	0x0038
        /*0024*/ 	.byte	0x00, 0xf0, 0x11, 0x00


	//----- nvinfo : EIATTR_KPARAM_INFO
	.align		4
.L_291:
        /*0028*/ 	.byte	0x04, 0x17
        /*002a*/ 	.short	(.L_293 - .L_292)
.L_292:
        /*002c*/ 	.word	0x00000000
        /*0030*/ 	.short	0x0007
        /*0032*/ 	.short	0x0034
        /*0034*/ 	.byte	0x00, 0xf0, 0x11, 0x00


	//----- nvinfo : EIATTR_KPARAM_INFO
	.align		4
.L_293:
        /*0038*/ 	.byte	0x04, 0x17
        /*003a*/ 	.short	(.L_295 - .L_294)
.L_294:
        /*003c*/ 	.word	0x00000000
        /*0040*/ 	.short	0x0006
        /*0042*/ 	.short	0x0030
        /*0044*/ 	.byte	0x00, 0xf0, 0x11, 0x00


	//----- nvinfo : EIATTR_KPARAM_INFO
	.align		4
.L_295:
        /*0048*/ 	.byte	0x04, 0x17
        /*004a*/ 	.short	(.L_297 - .L_296)
.L_296:
        /*004c*/ 	.word	0x00000000
        /*0050*/ 	.short	0x0005
        /*0052*/ 	.short	0x0028
        /*0054*/ 	.byte	0x00, 0xf5, 0x21, 0x00


	//----- nvinfo : EIATTR_KPARAM_INFO
	.align		4
.L_297:
        /*0058*/ 	.byte	0x04, 0x17
        /*005a*/ 	.short	(.L_299 - .L_298)
.L_298:
        /*005c*/ 	.word	0x00000000
        /*0060*/ 	.short	0x0004
        /*0062*/ 	.short	0x0020
        /*0064*/ 	.byte	0x00, 0xf5, 0x21, 0x00


	//----- nvinfo : EIATTR_KPARAM_INFO
	.align		4
.L_299:
        /*0068*/ 	.byte	0x04, 0x17
        /*006a*/ 	.short	(.L_301 - .L_300)
.L_300:
        /*006c*/ 	.word	0x00000000
        /*0070*/ 	.short	0x0003
        /*0072*/ 	.short	0x0018
        /*0074*/ 	.byte	0x00, 0xf5, 0x21, 0x00


	//----- nvinfo : EIATTR_KPARAM_INFO
	.align		4
.L_301:
        /*0078*/ 	.byte	0x04, 0x17
        /*007a*/ 	.short	(.L_303 - .L_302)
.L_302:
        /*007c*/ 	.word	0x00000000
        /*0080*/ 	.short	0x0002
        /*0082*/ 	.short	0x0010
        /*0084*/ 	.byte	0x00, 0xf5, 0x21, 0x00


	//----- nvinfo : EIATTR_KPARAM_INFO
	.align		4
.L_303:
        /*0088*/ 	.byte	0x04, 0x17
        /*008a*/ 	.short	(.L_305 - .L_304)
.L_304:
        /*008c*/ 	.word	0x00000000
        /*0090*/ 	.short	0x0001
        /*0092*/ 	.short	0x0008
        /*0094*/ 	.byte	0x00, 0xf5, 0x21, 0x00


	//----- nvinfo : EIATTR_KPARAM_INFO
	.align		4
.L_305:
        /*0098*/ 	.byte	0x04, 0x17
        /*009a*/ 	.short	(.L_307 - .L_306)
.L_306:
        /*009c*/ 	.word	0x00000000
        /*00a0*/ 	.short	0x0000
        /*00a2*/ 	.short	0x0000
        /*00a4*/ 	.byte	0x00, 0xf5, 0x21, 0x00


	//----- nvinfo : EIATTR_SPARSE_MMA_MASK
	.align		4
.L_307:
        /*00a8*/ 	.byte	0x03, 0x50
        /*00aa*/ 	.short	0x0000


	//----- nvinfo : EIATTR_MAXREG_COUNT
	.align		4
        /*00ac*/ 	.byte	0x03, 0x1b
        /*00ae*/ 	.short	0x00ff


	//----- nvinfo : EIATTR_MERCURY_ISA_VERSION
	.align		4
        /*00b0*/ 	.byte	0x03, 0x5f
        /*00b2*/ 	.short	0x0101


	//----- nvinfo : EIATTR_VRC_CTA_INIT_COUNT
	.align		4
        /*00b4*/ 	.byte	0x02, 0x4a
	.zero		1
	.zero		1


	//----- nvinfo : EIATTR_EXIT_INSTR_OFFSETS
	.align		4
        /*00b8*/ 	.byte	0x04, 0x1c
        /*00ba*/ 	.short	(.L_309 - .L_308)


	//   ....[0]....
.L_308:
        /*00bc*/ 	.word	0x000003e0


	//----- nvinfo : EIATTR_CBANK_PARAM_SIZE
	.align		4
.L_309:
        /*00c0*/ 	.byte	0x03, 0x19
        /*00c2*/ 	.short	0x0040


	//----- nvinfo : EIATTR_PARAM_CBANK
	.align		4
        /*00c4*/ 	.byte	0x04, 0x0a
        /*00c6*/ 	.short	(.L_311 - .L_310)
	.align		4
.L_310:
        /*00c8*/ 	.word	index@(.nv.constant0.dm_prb_obj)
        /*00cc*/ 	.short	0x0380
        /*00ce*/ 	.short	0x0040


	//----- nvinfo : EIATTR_SW_WAR
	.align		4
.L_311:
        /*00d0*/ 	.byte	0x04, 0x36
        /*00d2*/ 	.short	(.L_313 - .L_312)
.L_312:
        /*00d4*/ 	.word	0x00000008
.L_313:


//--------------------- .nv.info.chi_reduce       --------------------------
	.section	.nv.info.chi_reduce,"",@"SHT_CUDA_INFO"
	.sectionflags	@""
	.align	4


	//----- nvinfo : EIATTR_CUDA_API_VERSION
	.align		4
        /*0000*/ 	.byte	0x04, 0x37
        /*0002*/ 	.short	(.L_315 - .L_314)
.L_314:
        /*0004*/ 	.word	0x00000082


	//----- nvinfo : EIATTR_KPARAM_INFO
	.align		4
.L_315:
        /*0008*/ 	.byte	0x04, 0x17
        /*000a*/ 	.short	(.L_317 - .L_316)
.L_316:
        /*000c*/ 	.word	0x00000000
        /*0010*/ 	.short	0x0002
        /*0012*/ 	.short	0x0010
        /*0014*/ 	.byte	0x00, 0xf0, 0x11, 0x00


	//----- nvinfo : EIATTR_KPARAM_INFO
	.align		4
.L_317:
        /*0018*/ 	.byte	0x04, 0x17
        /*001a*/ 	.short	(.L_319 - .L_318)
.L_318:
        /*001c*/ 	.word	0x00000000
        /*0020*/ 	.short	0x0001
        /*0022*/ 	.short	0x0008
        /*0024*/ 	.byte	0x00, 0xf5, 0x21, 0x00


	//----- nvinfo : EIATTR_KPARAM_INFO
	.align		4
.L_319:
        /*0028*/ 	.byte	0x04, 0x17
        /*002a*/ 	.short	(.L_321 - .L_320)
.L_320:
        /*002c*/ 	.word	0x00000000
        /*0030*/ 	.short	0x0000
        /*0032*/ 	.short	0x0000
        /*0034*/ 	.byte	0x00, 0xf5, 0x21, 0x00


	//----- nvinfo : EIATTR_SPARSE_MMA_MASK
	.align		4
.L_321:
        /*0038*/ 	.byte	0x03, 0x50
        /*003a*/ 	.short	0x0000


	//----- nvinfo : EIATTR_MAXREG_COUNT
	.align		4
        /*003c*/ 	.byte	0x03, 0x1b
        /*003e*/ 	.short	0x00ff


	//----- nvinfo : EIATTR_NUM_BARRIERS
	.align		4
        /*0040*/ 	.byte	0x02, 0x4c
        /*0042*/ 	.byte	0x01
	.zero		1


	//----- nvinfo : EIATTR_MERCURY_ISA_VERSION
	.align		4
        /*0044*/ 	.byte	0x03, 0x5f
        /*0046*/ 	.short	0x0101


	//----- nvinfo : EIATTR_VRC_CTA_INIT_COUNT
	.align		4
        /*0048*/ 	.byte	0x02, 0x4a
	.zero		1
	.zero		1


	//----- nvinfo : EIATTR_EXIT_INSTR_OFFSETS
	.align		4
        /*004c*/ 	.byte	0x04, 0x1c
        /*004e*/ 	.short	(.L_323 - .L_322)


	//   ....[0]....
.L_322:
        /*0050*/ 	.word	0x00000200


	//   ....[1]....
        /*0054*/ 	.word	0x00000300


	//   ....[2]....
        /*0058*/ 	.word	0x00000380


	//----- nvinfo : EIATTR_CBANK_PARAM_SIZE
	.align		4
.L_323:
        /*005c*/ 	.byte	0x03, 0x19
        /*005e*/ 	.short	0x0014


	//----- nvinfo : EIATTR_PARAM_CBANK
	.align		4
        /*0060*/ 	.byte	0x04, 0x0a
        /*0062*/ 	.short	(.L_325 - .L_324)
	.align		4
.L_324:
        /*0064*/ 	.word	index@(.nv.constant0.chi_reduce)
        /*0068*/ 	.short	0x0380
        /*006a*/ 	.short	0x0014


	//----- nvinfo : EIATTR_SW_WAR
	.align		4
.L_325:
        /*006c*/ 	.byte	0x04, 0x36
        /*006e*/ 	.short	(.L_327 - .L_326)
.L_326:
        /*0070*/ 	.word	0x00000008
.L_327:


//--------------------- .nv.info.chi_sum_block    --------------------------
	.section	.nv.info.chi_sum_block,"",@"SHT_CUDA_INFO"
	.sectionflags	@""
	.align	4


	//----- nvinfo : EIATTR_CUDA_API_VERSION
	.align		4
        /*0000*/ 	.byte	0x04, 0x37
        /*0002*/ 	.short	(.L_329 - .L_328)
.L_328:
        /*0004*/ 	.word	0x00000082


	//----- nvinfo : EIATTR_KPARAM_INFO
	.align		4
.L_329:
        /*0008*/ 	.byte	0x04, 0x17
        /*000a*/ 	.short	(.L_331 - .L_330)
.L_330:
        /*000c*/ 	.word	0x00000000
        /*0010*/ 	.short	0x0006
        /*0012*/ 	.short	0x0028
        /*0014*/ 	.byte	0x00, 0xf0, 0x11, 0x00


	//----- nvinfo : EIATTR_KPARAM_INFO
	.align		4
.L_331:
        /*0018*/ 	.byte	0x04, 0x17
        /*001a*/ 	.short	(.L_333 - .L_332)
.L_332:
        /*001c*/ 	.word	0x00000000
        /*0020*/ 	.short	0x0005
        /*0022*/ 	.short	0x0024
        /*0024*/ 	.byte	0x00, 0xf0, 0x11, 0x00


	//----- nvinfo : EIATTR_KPARAM_INFO
	.align		4
.L_333:
        /*0028*/ 	.byte	0x04, 0x17
        /*002a*/ 	.short	(.L_335 - .L_334)
.L_334:
        /*002c*/ 	.word	0x00000000
        /*0030*/ 	.short	0x0004
        /*0032*/ 	.short	0x0020
        /*0034*/ 	.byte	0x00, 0xf0, 0x11, 0x00


	//----- nvinfo : EIATTR_KPARAM_INFO
	.align		4
.L_335:
        /*0038*/ 	.byte	0x04, 0x17
        /*003a*/ 	.short	(.L_337 - .L_336)
.L_336:
        /*003c*/ 	.word	0x00000000
        /*0040*/ 	.short	0x0003
        /*0042*/ 	.short	0x0018
        /*0044*/ 	.byte	0x00, 0xf5, 0x21, 0x00


	//----- nvinfo : EIATTR_KPARAM_INFO
	.align		4
.L_337:
        /*0048*/ 	.byte	0x04, 0x17
        /*004a*/ 	.short	(.L_339 - .L_338)
.L_338:
        /*004c*/ 	.word	0x00000000
        /*0050*/ 	.short	0x0002
        /*0052*/ 	.short	0x0010
        /*0054*/ 	.byte	0x00, 0xf5, 0x21, 0x00


	//----- nvinfo : EIATTR_KPARAM_INFO
	.align		4
.L_339:
        /*0058*/ 	.byte	0x04, 0x17
        /*005a*/ 	.short	(.L_341 - .L_340)
.L_340:
        /*005c*/ 	.word	0x00000000
        /*0060*/ 	.short	0x0001
        /*0062*/ 	.short	0x0008
        /*0064*/ 	.byte	0x00, 0xf5, 0x21, 0x00


	//----- nvinfo : EIATTR_KPARAM_INFO
	.align		4
.L_341:
        /*0068*/ 	.byte	0x04, 0x17
        /*006a*/ 	.short	(.L_343 - .L_342)
.L_342:
        /*006c*/ 	.word	0x00000000
        /*0070*/ 	.short	0x0000
        /*0072*/ 	.short	0x0000
        /*0074*/ 	.byte	0x00, 0xf5, 0x21, 0x00


	//----- nvinfo : EIATTR_SPARSE_MMA_MASK
	.align		4
.L_343:
        /*0078*/ 	.byte	0x03, 0x50
        /*007a*/ 	.short	0x0000


	//----- nvinfo : EIATTR_MAXREG_COUNT
	.align		4
        /*007c*/ 	.byte	0x03, 0x1b
        /*007e*/ 	.short	0x00ff


	//----- nvinfo : EIATTR_NUM_BARRIERS
	.align		4
        /*0080*/ 	.byte	0x02, 0x4c
        /*0082*/ 	.byte	0x01
	.zero		1


	//----- nvinfo : EIATTR_MERCURY_ISA_VERSION
	.align		4
        /*0084*/ 	.byte	0x03, 0x5f
        /*0086*/ 	.short	0x0101


	//----- nvinfo : EIATTR_VRC_CTA_INIT_COUNT
	.align		4
        /*0088*/ 	.byte	0x02, 0x4a
	.zero		1
	.zero		1


	//----- nvinfo : EIATTR_EXIT_INSTR_OFFSETS
	.align		4
        /*008c*/ 	.byte	0x04, 0x1c
        /*008e*/ 	.short	(.L_345 - .L_344)


	//   ....[0]....
.L_344:
        /*0090*/ 	.word	0x00000d70


	//   ....[1]....
        /*0094*/ 	.word	0x00000e00


	//----- nvinfo : EIATTR_CRS_STACK_SIZE
	.align		4
.L_345:
        /*0098*/ 	.byte	0x04, 0x1e
        /*009a*/ 	.short	(.L_347 - .L_346)
.L_346:
        /*009c*/ 	.word	0x00000000


	//----- nvinfo : EIATTR_CBANK_PARAM_SIZE
	.align		4
.L_347:
        /*00a0*/ 	.byte	0x03, 0x19
        /*00a2*/ 	.short	0x002c


	//----- nvinfo : EIATTR_PARAM_CBANK
	.align		4
        /*00a4*/ 	.byte	0x04, 0x0a
        /*00a6*/ 	.short	(.L_349 - .L_348)
	.align		4
.L_348:
        /*00a8*/ 	.word	index@(.nv.constant0.chi_sum_block)
        /*00ac*/ 	.short	0x0380
        /*00ae*/ 	.short	0x002c


	//----- nvinfo : EIATTR_SW_WAR
	.align		4
.L_349:
        /*00b0*/ 	.byte	0x04, 0x36
        /*00b2*/ 	.short	(.L_351 - .L_350)
.L_350:
        /*00b4*/ 	.word	0x00000008
.L_351:


//--------------------- .nv.info.cal_prb_obj      --------------------------
	.section	.nv.info.cal_prb_obj,"",@"SHT_CUDA_INFO"
	.sectionflags	@""
	.align	4


	//----- nvinfo : EIATTR_CUDA_API_VERSION
	.align		4
        /*0000*/ 	.byte	0x04, 0x37
        /*0002*/ 	.short	(.L_353 - .L_352)
.L_352:
        /*0004*/ 	.word	0x00000082


	//----- nvinfo : EIATTR_KPARAM_INFO
	.align		4
.L_353:
        /*0008*/ 	.byte	0x04, 0x17
        /*000a*/ 	.short	(.L_355 - .L_354)
.L_354:
        /*000c*/ 	.word	0x00000000
        /*0010*/ 	.short	0x0007
        /*0012*/ 	.short	0x002c
        /*0014*/ 	.byte	0x00, 0xf0, 0x11, 0x00


	//----- nvinfo : EIATTR_KPARAM_INFO
	.align		4
.L_355:
        /*0018*/ 	.byte	0x04, 0x17
        /*001a*/ 	.short	(.L_357 - .L_356)
.L_356:
        /*001c*/ 	.word	0x00000000
        /*0020*/ 	.short	0x0006
        /*0022*/ 	.short	0x0028
        /*0024*/ 	.byte	0x00, 0xf0, 0x11, 0x00


	//----- nvinfo : EIATTR_KPARAM_INFO
	.align		4
.L_357:
        /*0028*/ 	.byte	0x04, 0x17
        /*002a*/ 	.short	(.L_359 - .L_358)
.L_358:
        /*002c*/ 	.word	0x00000000
        /*0030*/ 	.short	0x0005
        /*0032*/ 	.short	0x0024
        /*0034*/ 	.byte	0x00, 0xf0, 0x11, 0x00


	//----- nvinfo : EIATTR_KPARAM_INFO
	.align		4
.L_359:
        /*0038*/ 	.byte	0x04, 0x17
        /*003a*/ 	.short	(.L_361 - .L_360)
.L_360:
        /*003c*/ 	.word	0x00000000
        /*0040*/ 	.short	0x0004
        /*0042*/ 	.short	0x0020
        /*0044*/ 	.byte	0x00, 0xf0, 0x11, 0x00


	//----- nvinfo : EIATTR_KPARAM_INFO
	.align		4
.L_361:
        /*0048*/ 	.byte	0x04, 0x17
        /*004a*/ 	.short	(.L_363 - .L_362)
.L_362:
        /*004c*/ 	.word	0x00000000
        /*0050*/ 	.short	0x0003
        /*0052*/ 	.short	0x0018
        /*0054*/ 	.byte	0x00, 0xf5, 0x21, 0x00


	//----- nvinfo : EIATTR_KPARAM_INFO
	.align		4
.L_363:
        /*0058*/ 	.byte	0x04, 0x17
        /*005a*/ 	.short	(.L_365 - .L_364)
.L_364:
        /*005c*/ 	.word	0x00000000
        /*0060*/ 	.short	0x0002
        /*0062*/ 	.short	0x0010
        /*0064*/ 	.byte	0x00, 0xf5, 0x21, 0x00


	//----- nvinfo : EIATTR_KPARAM_INFO
	.align		4
.L_365:
        /*0068*/ 	.byte	0x04, 0x17
        /*006a*/ 	.short	(.L_367 - .L_366)
.L_366:
        /*006c*/ 	.word	0x00000000
        /*0070*/ 	.short	0x0001
        /*0072*/ 	.short	0x0008
        /*0074*/ 	.byte	0x00, 0xf5, 0x21, 0x00


	//----- nvinfo : EIATTR_KPARAM_INFO
	.align		4
.L_367:
        /*0078*/ 	.byte	0x04, 0x17
        /*007a*/ 	.short	(.L_369 - .L_368)
.L_368:
        /*007c*/ 	.word	0x00000000
        /*0080*/ 	.short	0x0000
        /*0082*/ 	.short	0x0000
        /*0084*/ 	.byte	0x00, 0xf5, 0x21, 0x00


	//----- nvinfo : EIATTR_SPARSE_MMA_MASK
	.align		4
.L_369:
        /*0088*/ 	.byte	0x03, 0x50
        /*008a*/ 	.short	0x0000


	//----- nvinfo : EIATTR_MAXREG_COUNT
	.align		4
        /*008c*/ 	.byte	0x03, 0x1b
        /*008e*/ 	.short	0x00ff


	//----- nvinfo : EIATTR_MERCURY_ISA_VERSION
	.align		4
        /*0090*/ 	.byte	0x03, 0x5f
        /*0092*/ 	.short	0x0101


	//----- nvinfo : EIATTR_VRC_CTA_INIT_COUNT
	.align		4
        /*0094*/ 	.byte	0x02, 0x4a
	.zero		1
	.zero		1


	//----- nvinfo : EIATTR_EXIT_INSTR_OFFSETS
	.align		4
        /*0098*/ 	.byte	0x04, 0x1c
        /*009a*/ 	.short	(.L_371 - .L_370)


	//   ....[0]....
.L_370:
        /*009c*/ 	.word	0x00000330


	//----- nvinfo : EIATTR_CBANK_PARAM_SIZE
	.align		4
.L_371:
        /*00a0*/ 	.byte	0x03, 0x19
        /*00a2*/ 	.short	0x0030


	//----- nvinfo : EIATTR_PARAM_CBANK
	.align		4
        /*00a4*/ 	.byte	0x04, 0x0a
        /*00a6*/ 	.short	(.L_373 - .L_372)
	.align		4
.L_372:
        /*00a8*/ 	.word	index@(.nv.constant0.cal_prb_obj)
        /*00ac*/ 	.short	0x0380
        /*00ae*/ 	.short	0x0030


	//----- nvinfo : EIATTR_SW_WAR
	.align		4
.L_373:
        /*00b0*/ 	.byte	0x04, 0x36
        /*00b2*/ 	.short	(.L_375 - .L_374)
.L_374:
        /*00b4*/ 	.word	0x00000008
.L_375:


//--------------------- .nv.callgraph             --------------------------
	.section	.nv.callgraph,"",@"SHT_CUDA_CALLGRAPH"
	.align	4
	.sectionentsize	8
	.align		4
        /*0000*/ 	.word	0x00000000
	.align		4
        /*0004*/ 	.word	0xffffffff
	.align		4
        /*0008*/ 	.word	0x00000000
	.align		4
        /*000c*/ 	.word	0xfffffffe
	.align		4
        /*0010*/ 	.word	0x00000000
	.align		4
        /*0014*/ 	.word	0xfffffffd
	.align		4
        /*0018*/ 	.word	0x00000000
	.align		4
        /*001c*/ 	.word	0xfffffffc


//--------------------- .text.zero                --------------------------
	.section	.text.zero,"ax",@progbits
	.align	128
        .global         zero
        .type           zero,@function
        .size           zero,(.L_x_128 - zero)
        .other          zero,@"STO_CUDA_ENTRY STV_DEFAULT"
zero:
.text.zero:
[----:B------:R-:W-:Y:S01]  /*0000*/  LDC R1, c[0x0][0x37c] ;  /* 0x0000df00ff017b82 */ /* 0x000fe20000000800 */
[----:B------:R-:W0:Y:S07]  /*0010*/  S2R R0, SR_TID.X ;  /* 0x0000000000007919 */ /* 0x000e2e0000002100 */
[----:B------:R-:W0:Y:S01]  /*0020*/  S2UR UR4, SR_CTAID.X ;  /* 0x00000000000479c3 */ /* 0x000e220000002500 */
[----:B------:R-:W1:Y:S07]  /*0030*/  LDCU UR5, c[0x0][0x398] ;  /* 0x00007300ff0577ac */ /* 0x000e6e0008000800 */
[----:B------:R-:W0:Y:S02]  /*0040*/  LDC R3, c[0x0][0x360] ;  /* 0x0000d800ff037b82 */ /* 0x000e240000000800 */
[----:B0-----:R-:W-:Y:S01]  /*0050*/  IMAD R0, R3, UR4, R0 ;  /* 0x0000000403007c24 */ /* 0x001fe2000f8e0200 */
[----:B-1----:R-:W-:-:S04]  /*0060*/  USHF.R.S32.HI UR4, URZ, 0x1f, UR5 ;  /* 0x0000001fff047899 */ /* 0x002fc80008011405 */
[----:B------:R-:W-:-:S04]  /*0070*/  ISETP.GE.U32.AND P0, PT, R0, UR5, PT ;  /* 0x0000000500007c0c */ /* 0x000fc8000bf06070 */
[----:B------:R-:W-:-:S13]  /*0080*/  ISETP.GE.U32.AND.EX P0, PT, RZ, UR4, PT, P0 ;  /* 0x00000004ff007c0c */ /* 0x000fda000bf06100 */
[----:B------:R-:W-:Y:S05]  /*0090*/  @P0 EXIT ;  /* 0x000000000000094d */ /* 0x000fea0003800000 */
[----:B------:R-:W0:Y:S01]  /*00a0*/  LDCU.128 UR8, c[0x0][0x380] ;  /* 0x00007000ff0877ac */ /* 0x000e220008000c00 */
[----:B------:R-:W1:Y:S01]  /*00b0*/  LDC.64 R4, c[0x0][0x390] ;  /* 0x0000e400ff047b82 */ /* 0x000e620000000a00 */
[----:B------:R-:W2:Y:S01]  /*00c0*/  LDCU.64 UR4, c[0x0][0x358] ;  /* 0x00006b00ff0477ac */ /* 0x000ea20008000a00 */
[C---:B0-----:R-:W-:Y:S02]  /*00d0*/  LEA R6, P0, R0.reuse, UR8, 0x4 ;  /* 0x0000000800067c11 */ /* 0x041fe4000f8020ff */
[C---:B------:R-:W-:Y:S02]  /*00e0*/  LEA R2, P1, R0.reuse, UR10, 0x3 ;  /* 0x0000000a00027c11 */ /* 0x040fe4000f8218ff */
[C---:B------:R-:W-:Y:S02]  /*00f0*/  LEA.HI.X R7, R0.reuse, UR9, RZ, 0x4, P0 ;  /* 0x0000000900077c11 */ /* 0x040fe400080f24ff */
[----:B------:R-:W-:-:S03]  /*0100*/  LEA.HI.X R3, R0, UR11, RZ, 0x3, P1 ;  /* 0x0000000b00037c11 */ /* 0x000fc600088f1cff */
[----:B--2---:R-:W-:Y:S04]  /*0110*/  STG.E.128 desc[UR4][R6.64], RZ ;  /* 0x000000ff06007986 */ /* 0x004fe8000c101d04 */
[----:B-1----:R-:W-:Y:S01]  /*0120*/  STG.E.64 desc[UR4][R2.64], R4 ;  /* 0x0000000402007986 */ /* 0x002fe2000c101b04 */
[----:B------:R-:W-:Y:S05]  /*0130*/  EXIT ;  /* 0x000000000000794d */ /* 0x000fea0003800000 */
.L_x_0:
[----:B------:R-:W-:-:S00]  /*0140*/  BRA `(.L_x_0) ;  /* 0xfffffffc00fc7947 */ /* 0x000fc0000383ffff */
[----:B------:R-:W-:-:S00]  /*0150*/  NOP ;  /* 0x0000000000007918 */ /* 0x000fc00000000000 */
        /* <DEDUP_REMOVED lines=10> */
.L_x_128:


//--------------------- .text.obj_trans           --------------------------
	.section	.text.obj_trans,"ax",@progbits
	.align	128
        .global         obj_trans
        .type           obj_trans,@function
        .size           obj_trans,(.L_x_118 - obj_trans)
        .other          obj_trans,@"STO_CUDA_ENTRY STV_DEFAULT"
obj_trans:
.text.obj_trans:
[----:B------:R-:W-:Y:S01]  /*0000*/  LDC R1, c[0x0][0x37c] ;  /* 0x0000df00ff017b82 */ /* 0x000fe20000000800 */
[----:B------:R-:W0:Y:S07]  /*0010*/  S2R R0, SR_TID.X ;  /* 0x0000000000007919 */ /* 0x000e2e0000002100 */
[----:B------:R-:W0:Y:S01]  /*0020*/  S2UR UR6, SR_CTAID.X ;  /* 0x00000000000679c3 */ /* 0x000e220000002500 */
[----:B------:R-:W1:Y:S07]  /*0030*/  LDCU.64 UR4, c[0x0][0x358] ;  /* 0x00006b00ff0477ac */ /* 0x000e6e0008000a00 */
[----:B------:R-:W0:Y:S08]  /*0040*/  LDC R3, c[0x0][0x360] ;  /* 0x0000d800ff037b82 */ /* 0x000e300000000800 */
[----:B------:R-:W2:Y:S08]  /*0050*/  LDC.64 R8, c[0x0][0x390] ;  /* 0x0000e400ff087b82 */ /* 0x000eb00000000a00 */
[----:B------:R-:W3:Y:S01]  /*0060*/  LDC.64 R6, c[0x0][0x3a8] ;  /* 0x0000ea00ff067b82 */ /* 0x000ee20000000a00 */
[----:B0-----:R-:W-:-:S07]  /*0070*/  IMAD R2, R3, UR6, R0 ;  /* 0x0000000603027c24 */ /* 0x001fce000f8e0200 */
[----:B------:R-:W0:Y:S01]  /*0080*/  LDC.64 R16, c[0x0][0x3a0] ;  /* 0x0000e800ff107b82 */ /* 0x000e220000000a00 */
[----:B--2---:R-:W-:-:S06]  /*0090*/  IMAD.WIDE.U32 R8, R2, 0x10, R8 ;  /* 0x0000001002087825 */ /* 0x004fcc00078e0008 */
[----:B-1----:R-:W2:Y:S01]  /*00a0*/  LDG.E.128 R8, desc[UR4][R8.64] ;  /* 0x0000000408087981 */ /* 0x002ea2000c1e1d00 */
[----:B---3--:R-:W-:-:S04]  /*00b0*/  IMAD.SHL.U32 R5, R7, 0x4, RZ ;  /* 0x0000000407057824 */ /* 0x008fc800078e00ff */
[----:B0-----:R-:W-:-:S05]  /*00c0*/  IMAD.WIDE R16, R5, 0x4, R16 ;  /* 0x0000000405107825 */ /* 0x001fca00078e0210 */
[----:B------:R-:W3:Y:S04]  /*00d0*/  LDG.E R13, desc[UR4][R16.64+0x8] ;  /* 0x00000804100d7981 */ /* 0x000ee8000c1e1900 */
[----:B------:R-:W4:Y:S01]  /*00e0*/  LDG.E R12, desc[UR4][R16.64] ;  /* 0x00000004100c7981 */ /* 0x000f22000c1e1900 */
[----:B------:R-:W-:Y:S01]  /*00f0*/  IMAD.MOV.U32 R18, RZ, RZ, 0x1 ;  /* 0x00000001ff127424 */ /* 0x000fe200078e00ff */
[----:B------:R-:W0:Y:S01]  /*0100*/  LDCU UR7, c[0x0][0x370] ;  /* 0x00006e00ff0777ac */ /* 0x000e220008000800 */
[----:B------:R-:W-:Y:S01]  /*0110*/  BSSY.RECONVERGENT B0, `(.L_x_1) ;  /* 0x000001e000007945 */ /* 0x000fe20003800200 */
[----:B0-----:R-:W-:-:S04]  /*0120*/  IMAD R3, R3, UR7, RZ ;  /* 0x0000000703037c24 */ /* 0x001fc8000f8e02ff */
[----:B------:R-:W-:Y:S01]  /*0130*/  IMAD R2, R3, R7, R2 ;  /* 0x0000000703027224 */ /* 0x000fe200078e0202 */
[----:B--2---:R-:W-:Y:S02]  /*0140*/  DADD R4, -RZ, |R8| ;  /* 0x00000000ff047229 */ /* 0x004fe40000000508 */
[--C-:B------:R-:W-:Y:S02]  /*0150*/  DADD R14, -RZ, |R10|.reuse ;  /* 0x00000000ff0e7229 */ /* 0x100fe4000000050a */
[----:B------:R-:W-:-:S08]  /*0160*/  DSETP.GT.AND P0, PT, |R8|, |R10|, PT ;  /* 0x4000000a0800722a */ /* 0x000fd00003f04200 */
[----:B------:R-:W-:Y:S02]  /*0170*/  FSEL R21, R5, R15, P0 ;  /* 0x0000000f05157208 */ /* 0x000fe40000000000 */
[----:B------:R-:W-:Y:S02]  /*0180*/  FSEL R20, R4, R14, P0 ;  /* 0x0000000e04147208 */ /* 0x000fe40000000000 */
[----:B------:R-:W0:Y:S01]  /*0190*/  MUFU.RCP64H R19, R21 ;  /* 0x0000001500137308 */ /* 0x000e220000001800 */
[----:B---3--:R-:W-:Y:S02]  /*01a0*/  IMAD.IADD R0, R13, 0x1, R0 ;  /* 0x000000010d007824 */ /* 0x008fe400078e0200 */
[----:B----4-:R-:W-:-:S04]  /*01b0*/  VIADD R13, R12, UR6 ;  /* 0x000000060c0d7c36 */ /* 0x010fc80008000000 */
[----:B------:R-:W-:Y:S01]  /*01c0*/  IMAD R3, R13, R6, R0 ;  /* 0x000000060d037224 */ /* 0x000fe200078e0200 */
[----:B0-----:R-:W-:-:S08]  /*01d0*/  DFMA R22, -R20, R18, 1 ;  /* 0x3ff000001416742b */ /* 0x001fd00000000112 */
[----:B------:R-:W-:-:S08]  /*01e0*/  DFMA R22, R22, R22, R22 ;  /* 0x000000161616722b */ /* 0x000fd00000000016 */
[----:B------:R-:W-:-:S08]  /*01f0*/  DFMA R22, R18, R22, R18 ;  /* 0x000000161216722b */ /* 0x000fd00000000012 */
[----:B------:R-:W-:-:S08]  /*0200*/  DFMA R16, -R20, R22, 1 ;  /* 0x3ff000001410742b */ /* 0x000fd00000000116 */
[----:B------:R-:W-:Y:S01]  /*0210*/  DFMA R16, R22, R16, R22 ;  /* 0x000000101610722b */ /* 0x000fe20000000016 */
[----:B------:R-:W-:Y:S02]  /*0220*/  FSEL R22, R14, R4, P0 ;  /* 0x000000040e167208 */ /* 0x000fe40000000000 */
[----:B------:R-:W-:-:S04]  /*0230*/  FSEL R23, R15, R5, P0 ;  /* 0x000000050f177208 */ /* 0x000fc80000000000 */
[----:B------:R-:W-:Y:S02]  /*0240*/  FSETP.GEU.AND P1, PT, |R23|, 6.5827683646048100446e-37, PT ;  /* 0x036000001700780b */ /* 0x000fe40003f2e200 */
[----:B------:R-:W-:-:S08]  /*0250*/  DMUL R4, R16, R22 ;  /* 0x0000001610047228 */ /* 0x000fd00000000000 */
[----:B------:R-:W-:-:S08]  /*0260*/  DFMA R14, -R20, R4, R22 ;  /* 0x00000004140e722b */ /* 0x000fd00000000116 */
[----:B------:R-:W-:-:S10]  /*0270*/  DFMA R4, R16, R14, R4 ;  /* 0x0000000e1004722b */ /* 0x000fd40000000004 */
[----:B------:R-:W-:-:S05]  /*0280*/  FFMA R14, RZ, R21, R5 ;  /* 0x00000015ff0e7223 */ /* 0x000fca0000000005 */
[----:B------:R-:W-:-:S13]  /*0290*/  FSETP.GT.AND P0, PT, |R14|, 1.469367938527859385e-39, PT ;  /* 0x001000000e00780b */ /* 0x000fda0003f04200 */
[----:B------:R-:W-:Y:S05]  /*02a0*/  @P0 BRA P1, `(.L_x_2) ;  /* 0x0000000000100947 */ /* 0x000fea0000800000 */
[----:B------:R-:W-:-:S07]  /*02b0*/  MOV R0, 0x2d0 ;  /* 0x000002d000007802 */ /* 0x000fce0000000f00 */
[----:B------:R-:W-:Y:S05]  /*02c0*/  CALL.REL.NOINC `($__internal_0_$__cuda_sm20_div_rn_f64_full) ;  /* 0x0000000000f47944 */ /* 0x000fea0003c00000 */
[----:B------:R-:W-:Y:S02]  /*02d0*/  IMAD.MOV.U32 R4, RZ, RZ, R6 ;  /* 0x000000ffff047224 */ /* 0x000fe400078e0006 */
[----:B------:R-:W-:-:S07]  /*02e0*/  IMAD.MOV.U32 R5, RZ, RZ, R7 ;  /* 0x000000ffff057224 */ /* 0x000fce00078e0007 */
.L_x_2:
[----:B------:R-:W-:Y:S05]  /*02f0*/  BSYNC.RECONVERGENT B0 ;  /* 0x0000000000007941 */ /* 0x000fea0003800200 */
.L_x_1:
[----:B------:R-:W-:Y:S01]  /*0300*/  DFMA R4, R4, R4, 1 ;  /* 0x3ff000000404742b */ /* 0x000fe20000000004 */
[----:B------:R-:W-:Y:S01]  /*0310*/  IMAD.MOV.U32 R14, RZ, RZ, 0x0 ;  /* 0x00000000ff0e7424 */ /* 0x000fe200078e00ff */
[----:B------:R-:W-:Y:S01]  /*0320*/  BSSY.RECONVERGENT B0, `(.L_x_3) ;  /* 0x0000012000007945 */ /* 0x000fe20003800200 */
[----:B------:R-:W-:-:S03]  /*0330*/  IMAD.MOV.U32 R15, RZ, RZ, 0x3fd80000 ;  /* 0x3fd80000ff0f7424 */ /* 0x000fc600078e00ff */
[----:B------:R-:W0:Y:S04]  /*0340*/  MUFU.RSQ64H R7, R5 ;  /* 0x0000000500077308 */ /* 0x000e280000001c00 */
[----:B------:R-:W-:-:S05]  /*0350*/  VIADD R6, R5, 0xfcb00000 ;  /* 0xfcb0000005067836 */ /* 0x000fca0000000000 */
[----:B------:R-:W-:Y:S01]  /*0360*/  ISETP.GE.U32.AND P0, PT, R6, 0x7ca00000, PT ;  /* 0x7ca000000600780c */ /* 0x000fe20003f06070 */
[----:B0-----:R-:W-:-:S08]  /*0370*/  DMUL R12, R6, R6 ;  /* 0x00000006060c7228 */ /* 0x001fd00000000000 */
[----:B------:R-:W-:-:S08]  /*0380*/  DFMA R12, R4, -R12, 1 ;  /* 0x3ff00000040c742b */ /* 0x000fd0000000080c */
[----:B------:R-:W-:Y:S02]  /*0390*/  DFMA R14, R12, R14, 0.5 ;  /* 0x3fe000000c0e742b */ /* 0x000fe4000000000e */
[----:B------:R-:W-:-:S08]  /*03a0*/  DMUL R12, R6, R12 ;  /* 0x0000000c060c7228 */ /* 0x000fd00000000000 */
[----:B------:R-:W-:-:S08]  /*03b0*/  DFMA R24, R14, R12, R6 ;  /* 0x0000000c0e18722b */ /* 0x000fd00000000006 */
[----:B------:R-:W-:Y:S02]  /*03c0*/  DMUL R12, R4, R24 ;  /* 0x00000018040c7228 */ /* 0x000fe40000000000 */
[----:B------:R-:W-:Y:S02]  /*03d0*/  VIADD R19, R25, 0xfff00000 ;  /* 0xfff0000019137836 */ /* 0x000fe40000000000 */
[----:B------:R-:W-:-:S04]  /*03e0*/  IMAD.MOV.U32 R18, RZ, RZ, R24 ;  /* 0x000000ffff127224 */ /* 0x000fc800078e0018 */
[----:B------:R-:W-:-:S08]  /*03f0*/  DFMA R14, R12, -R12, R4 ;  /* 0x8000000c0c0e722b */ /* 0x000fd00000000004 */
[----:B------:R-:W-:Y:S01]  /*0400*/  DFMA R16, R14, R18, R12 ;  /* 0x000000120e10722b */ /* 0x000fe2000000000c */
[----:B------:R-:W-:Y:S10]  /*0410*/  @!P0 BRA `(.L_x_4) ;  /* 0x0000000000088947 */ /* 0x000ff40003800000 */
[----:B------:R-:W-:-:S07]  /*0420*/  MOV R0, 0x440 ;  /* 0x0000044000007802 */ /* 0x000fce0000000f00 */
[----:B------:R-:W-:Y:S05]  /*0430*/  CALL.REL.NOINC `($__internal_1_$__cuda_sm20_dsqrt_rn_f64_mediumpath_v1) ;  /* 0x00000008000c7944 */ /* 0x000fea0003c00000 */
.L_x_4:
[----:B------:R-:W-:Y:S05]  /*0440*/  BSYNC.RECONVERGENT B0 ;  /* 0x0000000000007941 */ /* 0x000fea0003800200 */
.L_x_3:
[----:B------:R-:W0:Y:S08]  /*0450*/  LDC.64 R4, c[0x0][0x380] ;  /* 0x0000e000ff047b82 */ /* 0x000e300000000a00 */
[----:B------:R-:W1:Y:S08]  /*0460*/  LDC.64 R18, c[0x0][0x388] ;  /* 0x0000e200ff127b82 */ /* 0x000e700000000a00 */
[----:B------:R-:W2:Y:S01]  /*0470*/  LDC.64 R24, c[0x0][0x398] ;  /* 0x0000e600ff187b82 */ /* 0x000ea20000000a00 */
[----:B0-----:R-:W-:-:S06]  /*0480*/  IMAD.WIDE.U32 R4, R2, 0x10, R4 ;  /* 0x0000001002047825 */ /* 0x001fcc00078e0004 */
[----:B------:R-:W3:Y:S01]  /*0490*/  LDG.E.128 R4, desc[UR4][R4.64] ;  /* 0x0000000404047981 */ /* 0x000ee2000c1e1d00 */
[----:B-1----:R-:W-:-:S05]  /*04a0*/  IMAD.WIDE.U32 R18, R3, 0x10, R18 ;  /* 0x0000001003127825 */ /* 0x002fca00078e0012 */
[----:B------:R-:W4:Y:S01]  /*04b0*/  LDG.E.128 R12, desc[UR4][R18.64] ;  /* 0x00000004120c7981 */ /* 0x000f22000c1e1d00 */
[----:B--2---:R-:W-:Y:S01]  /*04c0*/  IMAD.WIDE.U32 R24, R3, 0x8, R24 ;  /* 0x0000000803187825 */ /* 0x004fe200078e0018 */
[----:B------:R-:W-:Y:S02]  /*04d0*/  DSETP.MAX.AND P0, P1, R20, R22, PT ;  /* 0x000000161400722a */ /* 0x000fe4000390f000 */
[C---:B---3--:R-:W-:Y:S02]  /*04e0*/  DMUL R26, R10.reuse, R6 ;  /* 0x000000060a1a7228 */ /* 0x048fe40000000000 */
[----:B------:R-:W-:-:S06]  /*04f0*/  DMUL R28, R10, R4 ;  /* 0x000000040a1c7228 */ /* 0x000fcc0000000000 */
[C---:B------:R-:W-:Y:S02]  /*0500*/  DFMA R26, R8.reuse, R4, R26 ;  /* 0x00000004081a722b */ /* 0x040fe4000000001a */
[----:B------:R-:W-:-:S06]  /*0510*/  DFMA R28, R8, R6, -R28 ;  /* 0x00000006081c722b */ /* 0x000fcc000000081c */
[----:B----4-:R-:W-:Y:S02]  /*0520*/  DADD R12, R12, R26 ;  /* 0x000000000c0c7229 */ /* 0x010fe4000000001a */
[----:B------:R-:W-:-:S07]  /*0530*/  DADD R14, R14, R28 ;  /* 0x000000000e0e7229 */ /* 0x000fce000000001c */
[----:B------:R-:W-:Y:S04]  /*0540*/  STG.E.128 desc[UR4][R18.64], R12 ;  /* 0x0000000c12007986 */ /* 0x000fe8000c101d04 */
[----:B------:R-:W2:Y:S01]  /*0550*/  LDG.E.64 R2, desc[UR4][R24.64] ;  /* 0x0000000418027981 */ /* 0x000ea2000c1e1b00 */
[----:B------:R-:W-:Y:S01]  /*0560*/  IMAD.MOV.U32 R0, RZ, RZ, R21 ;  /* 0x000000ffff007224 */ /* 0x000fe200078e0015 */
[----:B------:R-:W-:Y:S01]  /*0570*/  DADD R8, |R8|, |R10| ;  /* 0x0000000008087229 */ /* 0x000fe2000000060a */
[----:B------:R-:W-:Y:S01]  /*0580*/  IMAD.MOV.U32 R5, RZ, RZ, R22 ;  /* 0x000000ffff057224 */ /* 0x000fe200078e0016 */
[C---:B------:R-:W-:Y:S01]  /*0590*/  DMUL R16, R20.reuse, R16 ;  /* 0x0000001014107228 */ /* 0x040fe20000000000 */
[----:B------:R-:W-:Y:S01]  /*05a0*/  UMOV UR6, 0xffffffff ;  /* 0xffffffff00067882 */ /* 0x000fe20000000000 */
[----:B------:R-:W-:Y:S01]  /*05b0*/  FSEL R7, R0, R23, P0 ;  /* 0x0000001700077208 */ /* 0x000fe20000000000 */
[----:B------:R-:W-:Y:S01]  /*05c0*/  IMAD.MOV.U32 R0, RZ, RZ, R20 ;  /* 0x000000ffff007224 */ /* 0x000fe200078e0014 */
[----:B------:R-:W-:Y:S01]  /*05d0*/  @P1 LOP3.LUT R7, R23, 0x80000, RZ, 0xfc, !PT ;  /* 0x0008000017071812 */ /* 0x000fe200078efcff */
[----:B------:R-:W-:Y:S01]  /*05e0*/  DSETP.NEU.AND P1, PT, R20, RZ, PT ;  /* 0x000000ff1400722a */ /* 0x000fe20003f2d000 */
[----:B------:R-:W-:-:S02]  /*05f0*/  UMOV UR7, 0x7fefffff ;  /* 0x7fefffff00077882 */ /* 0x000fc40000000000 */
[----:B------:R-:W-:Y:S01]  /*0600*/  SEL R4, R0, R5, P0 ;  /* 0x0000000500047207 */ /* 0x000fe20000000000 */
[----:B------:R-:W-:Y:S02]  /*0610*/  IMAD.MOV.U32 R5, RZ, RZ, R7 ;  /* 0x000000ffff057224 */ /* 0x000fe400078e0007 */
[----:B------:R-:W-:-:S04]  /*0620*/  FSEL R17, R9, R17, !P1 ;  /* 0x0000001109117208 */ /* 0x000fc80004800000 */
[----:B------:R-:W-:Y:S01]  /*0630*/  DSETP.GT.AND P0, PT, R4, UR6, PT ;  /* 0x0000000604007e2a */ /* 0x000fe2000bf04000 */
[----:B------:R-:W-:-:S05]  /*0640*/  FSEL R5, R8, R16, !P1 ;  /* 0x0000001008057208 */ /* 0x000fca0004800000 */
[----:B------:R-:W-:Y:S02]  /*0650*/  FSEL R4, R8, R5, P0 ;  /* 0x0000000508047208 */ /* 0x000fe40000000000 */
[----:B------:R-:W-:-:S06]  /*0660*/  FSEL R5, R9, R17, P0 ;  /* 0x0000001109057208 */ /* 0x000fcc0000000000 */
[----:B--2---:R-:W-:-:S07]  /*0670*/  DFMA R2, R4, R4, R2 ;  /* 0x000000040402722b */ /* 0x004fce0000000002 */
[----:B------:R-:W-:Y:S01]  /*0680*/  STG.E.64 desc[UR4][R24.64], R2 ;  /* 0x0000000218007986 */ /* 0x000fe2000c101b04 */
[----:B------:R-:W-:Y:S05]  /*0690*/  EXIT ;  /* 0x000000000000794d */ /* 0x000fea0003800000 */
        .weak           $__internal_0_$__cuda_sm20_div_rn_f64_full
        .type           $__internal_0_$__cuda_sm20_div_rn_f64_full,@function
        .size           $__internal_0_$__cuda_sm20_div_rn_f64_full,($__internal_1_$__cuda_sm20_dsqrt_rn_f64_mediumpath_v1 - $__internal_0_$__cuda_sm20_div_rn_f64_full)
$__internal_0_$__cuda_sm20_div_rn_f64_full:
[----:B------:R-:W-:Y:S01]  /*06a0*/  FSETP.GEU.AND P2, PT, |R23|, 1.469367938527859385e-39, PT ;  /* 0x001000001700780b */ /* 0x000fe20003f4e200 */
[----:B------:R-:W-:Y:S01]  /*06b0*/  IMAD.MOV.U32 R12, RZ, RZ, R22 ;  /* 0x000000ffff0c7224 */ /* 0x000fe200078e0016 */
[C---:B------:R-:W-:Y:S01]  /*06c0*/  FSETP.GEU.AND P0, PT, |R21|.reuse, 1.469367938527859385e-39, PT ;  /* 0x001000001500780b */ /* 0x040fe20003f0e200 */
[----:B------:R-:W-:Y:S01]  /*06d0*/  IMAD.MOV.U32 R14, RZ, RZ, 0x1 ;  /* 0x00000001ff0e7424 */ /* 0x000fe200078e00ff */
[----:B------:R-:W-:Y:S01]  /*06e0*/  LOP3.LUT R6, R21, 0x800fffff, RZ, 0xc0, !PT ;  /* 0x800fffff15067812 */ /* 0x000fe200078ec0ff */
[----:B------:R-:W-:Y:S01]  /*06f0*/  BSSY.RECONVERGENT B1, `(.L_x_5) ;  /* 0x0000052000017945 */ /* 0x000fe20003800200 */
[----:B------:R-:W-:Y:S02]  /*0700*/  LOP3.LUT R4, R23, 0x7ff00000, RZ, 0xc0, !PT ;  /* 0x7ff0000017047812 */ /* 0x000fe400078ec0ff */
[----:B------:R-:W-:Y:S01]  /*0710*/  LOP3.LUT R7, R6, 0x3ff00000, RZ, 0xfc, !PT ;  /* 0x3ff0000006077812 */ /* 0x000fe200078efcff */
[----:B------:R-:W-:Y:S01]  /*0720*/  IMAD.MOV.U32 R6, RZ, RZ, R20 ;  /* 0x000000ffff067224 */ /* 0x000fe200078e0014 */
[----:B------:R-:W-:-:S03]  /*0730*/  LOP3.LUT R25, R21, 0x7ff00000, RZ, 0xc0, !PT ;  /* 0x7ff0000015197812 */ /* 0x000fc600078ec0ff */
[----:B------:R-:W-:Y:S02]  /*0740*/  @!P2 LOP3.LUT R5, R21, 0x7ff00000, RZ, 0xc0, !PT ;  /* 0x7ff000001505a812 */ /* 0x000fe400078ec0ff */
[----:B------:R-:W-:Y:S01]  /*0750*/  @!P0 DMUL R6, R20, 8.98846567431157953865e+307 ;  /* 0x7fe0000014068828 */ /* 0x000fe20000000000 */
[C---:B------:R-:W-:Y:S02]  /*0760*/  ISETP.GE.U32.AND P1, PT, R4.reuse, R25, PT ;  /* 0x000000190400720c */ /* 0x040fe40003f26070 */
[----:B------:R-:W-:Y:S01]  /*0770*/  @!P2 ISETP.GE.U32.AND P3, PT, R4, R5, PT ;  /* 0x000000050400a20c */ /* 0x000fe20003f66070 */
[----:B------:R-:W-:Y:S01]  /*0780*/  IMAD.MOV.U32 R5, RZ, RZ, 0x1ca00000 ;  /* 0x1ca00000ff057424 */ /* 0x000fe200078e00ff */
[----:B------:R-:W-:Y:S01]  /*0790*/  @!P2 MOV R16, RZ ;  /* 0x000000ff0010a202 */ /* 0x000fe20000000f00 */
[----:B------:R-:W0:Y:S03]  /*07a0*/  MUFU.RCP64H R15, R7 ;  /* 0x00000007000f7308 */ /* 0x000e260000001800 */
[----:B------:R-:W-:-:S02]  /*07b0*/  @!P2 SEL R17, R5, 0x63400000, !P3 ;  /* 0x634000000511a807 */ /* 0x000fc40005800000 */
[----:B------:R-:W-:Y:S02]  /*07c0*/  SEL R13, R5, 0x63400000, !P1 ;  /* 0x63400000050d7807 */ /* 0x000fe40004800000 */
[--C-:B------:R-:W-:Y:S02]  /*07d0*/  @!P2 LOP3.LUT R17, R17, 0x80000000, R23.reuse, 0xf8, !PT ;  /* 0x800000001111a812 */ /* 0x100fe400078ef817 */
[----:B------:R-:W-:Y:S02]  /*07e0*/  LOP3.LUT R13, R13, 0x800fffff, R23, 0xf8, !PT ;  /* 0x800fffff0d0d7812 */ /* 0x000fe400078ef817 */
[----:B------:R-:W-:Y:S02]  /*07f0*/  @!P2 LOP3.LUT R17, R17, 0x100000, RZ, 0xfc, !PT ;  /* 0x001000001111a812 */ /* 0x000fe400078efcff */
[----:B------:R-:W-:-:S04]  /*0800*/  @!P0 LOP3.LUT R25, R7, 0x7ff00000, RZ, 0xc0, !PT ;  /* 0x7ff0000007198812 */ /* 0x000fc800078ec0ff */
[----:B------:R-:W-:Y:S02]  /*0810*/  @!P2 DFMA R12, R12, 2, -R16 ;  /* 0x400000000c0ca82b */ /* 0x000fe40000000810 */
[----:B0-----:R-:W-:-:S08]  /*0820*/  DFMA R16, R14, -R6, 1 ;  /* 0x3ff000000e10742b */ /* 0x001fd00000000806 */
[----:B------:R-:W-:-:S08]  /*0830*/  DFMA R16, R16, R16, R16 ;  /* 0x000000101010722b */ /* 0x000fd00000000010 */
[----:B------:R-:W-:-:S08]  /*0840*/  DFMA R16, R14, R16, R14 ;  /* 0x000000100e10722b */ /* 0x000fd0000000000e */
[----:B------:R-:W-:-:S08]  /*0850*/  DFMA R14, R16, -R6, 1 ;  /* 0x3ff00000100e742b */ /* 0x000fd00000000806 */
[----:B------:R-:W-:-:S08]  /*0860*/  DFMA R14, R16, R14, R16 ;  /* 0x0000000e100e722b */ /* 0x000fd00000000010 */
[----:B------:R-:W-:-:S08]  /*0870*/  DMUL R16, R14, R12 ;  /* 0x0000000c0e107228 */ /* 0x000fd00000000000 */
[----:B------:R-:W-:-:S08]  /*0880*/  DFMA R18, R16, -R6, R12 ;  /* 0x800000061012722b */ /* 0x000fd0000000000c */
[----:B------:R-:W-:Y:S01]  /*0890*/  DFMA R18, R14, R18, R16 ;  /* 0x000000120e12722b */ /* 0x000fe20000000010 */
[----:B------:R-:W-:Y:S01]  /*08a0*/  IMAD.MOV.U32 R14, RZ, RZ, R4 ;  /* 0x000000ffff0e7224 */ /* 0x000fe200078e0004 */
[----:B------:R-:W-:-:S05]  /*08b0*/  @!P2 LOP3.LUT R14, R13, 0x7ff00000, RZ, 0xc0, !PT ;  /* 0x7ff000000d0ea812 */ /* 0x000fca00078ec0ff */
[----:B------:R-:W-:-:S05]  /*08c0*/  VIADD R15, R14, 0xffffffff ;  /* 0xffffffff0e0f7836 */ /* 0x000fca0000000000 */
[----:B------:R-:W-:Y:S01]  /*08d0*/  ISETP.GT.U32.AND P0, PT, R15, 0x7feffffe, PT ;  /* 0x7feffffe0f00780c */ /* 0x000fe20003f04070 */
[----:B------:R-:W-:-:S05]  /*08e0*/  VIADD R15, R25, 0xffffffff ;  /* 0xffffffff190f7836 */ /* 0x000fca0000000000 */
[----:B------:R-:W-:-:S13]  /*08f0*/  ISETP.GT.U32.OR P0, PT, R15, 0x7feffffe, P0 ;  /* 0x7feffffe0f00780c */ /* 0x000fda0000704470 */
[----:B------:R-:W-:Y:S05]  /*0900*/  @P0 BRA `(.L_x_6) ;  /* 0x00000000006c0947 */ /* 0x000fea0003800000 */
[----:B------:R-:W-:-:S04]  /*0910*/  LOP3.LUT R15, R21, 0x7ff00000, RZ, 0xc0, !PT ;  /* 0x7ff00000150f7812 */ /* 0x000fc800078ec0ff */
[CC--:B------:R-:W-:Y:S02]  /*0920*/  VIADDMNMX R14, R4.reuse, -R15.reuse, 0xb9600000, !PT ;  /* 0xb9600000040e7446 */ /* 0x0c0fe4000780090f */
[----:B------:R-:W-:Y:S02]  /*0930*/  ISETP.GE.U32.AND P0, PT, R4, R15, PT ;  /* 0x0000000f0400720c */ /* 0x000fe40003f06070 */
[----:B------:R-:W-:Y:S02]  /*0940*/  VIMNMX R14, PT, PT, R14, 0x46a00000, PT ;  /* 0x46a000000e0e7848 */ /* 0x000fe40003fe0100 */
[----:B------:R-:W-:-:S05]  /*0950*/  SEL R5, R5, 0x63400000, !P0 ;  /* 0x6340000005057807 */ /* 0x000fca0004000000 */
[----:B------:R-:W-:Y:S02]  /*0960*/  IMAD.IADD R16, R14, 0x1, -R5 ;  /* 0x000000010e107824 */ /* 0x000fe400078e0a05 */
[----:B------:R-:W-:Y:S02]  /*0970*/  IMAD.MOV.U32 R14, RZ, RZ, RZ ;  /* 0x000000ffff0e7224 */ /* 0x000fe400078e00ff */
[----:B------:R-:W-:-:S06]  /*0980*/  VIADD R15, R16, 0x7fe00000 ;  /* 0x7fe00000100f7836 */ /* 0x000fcc0000000000 */
[----:B------:R-:W-:-:S10]  /*0990*/  DMUL R4, R18, R14 ;  /* 0x0000000e12047228 */ /* 0x000fd40000000000 */
[----:B------:R-:W-:-:S13]  /*09a0*/  FSETP.GTU.AND P0, PT, |R5|, 1.469367938527859385e-39, PT ;  /* 0x001000000500780b */ /* 0x000fda0003f0c200 */
[----:B------:R-:W-:Y:S05]  /*09b0*/  @P0 BRA `(.L_x_7) ;  /* 0x0000000000940947 */ /* 0x000fea0003800000 */
[----:B------:R-:W-:Y:S01]  /*09c0*/  DFMA R12, R18, -R6, R12 ;  /* 0x80000006120c722b */ /* 0x000fe2000000000c */
[----:B------:R-:W-:-:S09]  /*09d0*/  IMAD.MOV.U32 R14, RZ, RZ, RZ ;  /* 0x000000ffff0e7224 */ /* 0x000fd200078e00ff */
[C---:B------:R-:W-:Y:S02]  /*09e0*/  FSETP.NEU.AND P0, PT, R13.reuse, RZ, PT ;  /* 0x000000ff0d00720b */ /* 0x040fe40003f0d000 */
[----:B------:R-:W-:-:S04]  /*09f0*/  LOP3.LUT R7, R13, 0x80000000, R21, 0x48, !PT ;  /* 0x800000000d077812 */ /* 0x000fc800078e4815 */
[----:B------:R-:W-:-:S07]  /*0a00*/  LOP3.LUT R15, R7, R15, RZ, 0xfc, !PT ;  /* 0x0000000f070f7212 */ /* 0x000fce00078efcff */
[----:B------:R-:W-:Y:S05]  /*0a10*/  @!P0 BRA `(.L_x_7) ;  /* 0x00000000007c8947 */ /* 0x000fea0003800000 */
[----:B------:R-:W-:Y:S01]  /*0a20*/  IMAD.MOV R13, RZ, RZ, -R16 ;  /* 0x000000ffff0d7224 */ /* 0x000fe200078e0a10 */
[----:B------:R-:W-:Y:S01]  /*0a30*/  DMUL.RP R14, R18, R14 ;  /* 0x0000000e120e7228 */ /* 0x000fe20000008000 */
[----:B------:R-:W-:-:S06]  /*0a40*/  IMAD.MOV.U32 R12, RZ, RZ, RZ ;  /* 0x000000ffff0c7224 */ /* 0x000fcc00078e00ff */
[----:B------:R-:W-:-:S03]  /*0a50*/  DFMA R12, R4, -R12, R18 ;  /* 0x8000000c040c722b */ /* 0x000fc60000000012 */
[----:B------:R-:W-:-:S03]  /*0a60*/  LOP3.LUT R7, R15, R7, RZ, 0x3c, !PT ;  /* 0x000000070f077212 */ /* 0x000fc600078e3cff */
[----:B------:R-:W-:-:S04]  /*0a70*/  IADD3 R12, PT, PT, -R16, -0x43300000, RZ ;  /* 0xbcd00000100c7810 */ /* 0x000fc80007ffe1ff */
[----:B------:R-:W-:-:S04]  /*0a80*/  FSETP.NEU.AND P0, PT, |R13|, R12, PT ;  /* 0x0000000c0d00720b */ /* 0x000fc80003f0d200 */
[----:B------:R-:W-:Y:S02]  /*0a90*/  FSEL R4, R14, R4, !P0 ;  /* 0x000000040e047208 */ /* 0x000fe40004000000 */
[----:B------:R-:W-:Y:S01]  /*0aa0*/  FSEL R5, R7, R5, !P0 ;  /* 0x0000000507057208 */ /* 0x000fe20004000000 */
[----:B------:R-:W-:Y:S06]  /*0ab0*/  BRA `(.L_x_7) ;  /* 0x0000000000547947 */ /* 0x000fec0003800000 */
.L_x_6:
[----:B------:R-:W-:-:S14]  /*0ac0*/  DSETP.NAN.AND P0, PT, R22, R22, PT ;  /* 0x000000161600722a */ /* 0x000fdc0003f08000 */
[----:B------:R-:W-:Y:S05]  /*0ad0*/  @P0 BRA `(.L_x_8) ;  /* 0x0000000000440947 */ /* 0x000fea0003800000 */
[----:B------:R-:W-:-:S14]  /*0ae0*/  DSETP.NAN.AND P0, PT, R20, R20, PT ;  /* 0x000000141400722a */ /* 0x000fdc0003f08000 */
[----:B------:R-:W-:Y:S05]  /*0af0*/  @P0 BRA `(.L_x_9) ;  /* 0x0000000000300947 */ /* 0x000fea0003800000 */
[----:B------:R-:W-:Y:S01]  /*0b00*/  ISETP.NE.AND P0, PT, R14, R25, PT ;  /* 0x000000190e00720c */ /* 0x000fe20003f05270 */
[----:B------:R-:W-:Y:S02]  /*0b10*/  IMAD.MOV.U32 R4, RZ, RZ, 0x0 ;  /* 0x00000000ff047424 */ /* 0x000fe400078e00ff */
[----:B------:R-:W-:-:S10]  /*0b20*/  IMAD.MOV.U32 R5, RZ, RZ, -0x80000 ;  /* 0xfff80000ff057424 */ /* 0x000fd400078e00ff */
[----:B------:R-:W-:Y:S05]  /*0b30*/  @!P0 BRA `(.L_x_7) ;  /* 0x0000000000348947 */ /* 0x000fea0003800000 */
[----:B------:R-:W-:Y:S02]  /*0b40*/  ISETP.NE.AND P0, PT, R14, 0x7ff00000, PT ;  /* 0x7ff000000e00780c */ /* 0x000fe40003f05270 */
[----:B------:R-:W-:Y:S02]  /*0b50*/  LOP3.LUT R5, R23, 0x80000000, R21, 0x48, !PT ;  /* 0x8000000017057812 */ /* 0x000fe400078e4815 */
[----:B------:R-:W-:-:S13]  /*0b60*/  ISETP.EQ.OR P0, PT, R25, RZ, !P0 ;  /* 0x000000ff1900720c */ /* 0x000fda0004702670 */
[----:B------:R-:W-:Y:S02]  /*0b70*/  @P0 LOP3.LUT R6, R5, 0x7ff00000, RZ, 0xfc, !PT ;  /* 0x7ff0000005060812 */ /* 0x000fe400078efcff */
[----:B------:R-:W-:Y:S01]  /*0b80*/  @!P0 MOV R4, RZ ;  /* 0x000000ff00048202 */ /* 0x000fe20000000f00 */
[----:B------:R-:W-:Y:S02]  /*0b90*/  @P0 IMAD.MOV.U32 R4, RZ, RZ, RZ ;  /* 0x000000ffff040224 */ /* 0x000fe400078e00ff */
[----:B------:R-:W-:Y:S01]  /*0ba0*/  @P0 IMAD.MOV.U32 R5, RZ, RZ, R6 ;  /* 0x000000ffff050224 */ /* 0x000fe200078e0006 */
[----:B------:R-:W-:Y:S06]  /*0bb0*/  BRA `(.L_x_7) ;  /* 0x0000000000147947 */ /* 0x000fec0003800000 */
.L_x_9:
[----:B------:R-:W-:Y:S01]  /*0bc0*/  LOP3.LUT R5, R21, 0x80000, RZ, 0xfc, !PT ;  /* 0x0008000015057812 */ /* 0x000fe200078efcff */
[----:B------:R-:W-:Y:S01]  /*0bd0*/  IMAD.MOV.U32 R4, RZ, RZ, R20 ;  /* 0x000000ffff047224 */ /* 0x000fe200078e0014 */
[----:B------:R-:W-:Y:S06]  /*0be0*/  BRA `(.L_x_7) ;  /* 0x0000000000087947 */ /* 0x000fec0003800000 */
.L_x_8:
[----:B------:R-:W-:Y:S01]  /*0bf0*/  LOP3.LUT R5, R23, 0x80000, RZ, 0xfc, !PT ;  /* 0x0008000017057812 */ /* 0x000fe200078efcff */
[----:B------:R-:W-:-:S07]  /*0c00*/  IMAD.MOV.U32 R4, RZ, RZ, R22 ;  /* 0x000000ffff047224 */ /* 0x000fce00078e0016 */
.L_x_7:
[----:B------:R-:W-:Y:S05]  /*0c10*/  BSYNC.RECONVERGENT B1 ;  /* 0x0000000000017941 */ /* 0x000fea0003800200 */
.L_x_5:
[----:B------:R-:W-:Y:S02]  /*0c20*/  IMAD.MOV.U32 R6, RZ, RZ, R4 ;  /* 0x000000ffff067224 */ /* 0x000fe400078e0004 */
[----:B------:R-:W-:Y:S02]  /*0c30*/  IMAD.MOV.U32 R7, RZ, RZ, R5 ;  /* 0x000000ffff077224 */ /* 0x000fe400078e0005 */
[----:B------:R-:W-:Y:S02]  /*0c40*/  IMAD.MOV.U32 R4, RZ, RZ, R0 ;  /* 0x000000ffff047224 */ /* 0x000fe400078e0000 */
[----:B------:R-:W-:-:S04]  /*0c50*/  IMAD.MOV.U32 R5, RZ, RZ, 0x0 ;  /* 0x00000000ff057424 */ /* 0x000fc800078e00ff */
[----:B------:R-:W-:Y:S05]  /*0c60*/  RET.REL.NODEC R4 `(obj_trans) ;  /* 0xfffffff004e47950 */ /* 0x000fea0003c3ffff */
        .weak           $__internal_1_$__cuda_sm20_dsqrt_rn_f64_mediumpath_v1
        .type           $__internal_1_$__cuda_sm20_dsqrt_rn_f64_mediumpath_v1,@function
        .size           $__internal_1_$__cuda_sm20_dsqrt_rn_f64_mediumpath_v1,(.L_x_118 - $__internal_1_$__cuda_sm20_dsqrt_rn_f64_mediumpath_v1)
$__internal_1_$__cuda_sm20_dsqrt_rn_f64_mediumpath_v1:
[----:B------:R-:W-:Y:S01]  /*0c70*/  ISETP.GE.U32.AND P0, PT, R6, -0x3400000, PT ;  /* 0xfcc000000600780c */ /* 0x000fe20003f06070 */
[----:B------:R-:W-:Y:S01]  /*0c80*/  BSSY.RECONVERGENT B1, `(.L_x_10) ;  /* 0x0000026000017945 */ /* 0x000fe20003800200 */
[----:B------:R-:W-:Y:S02]  /*0c90*/  IMAD.MOV.U32 R18, RZ, RZ, R24 ;  /* 0x000000ffff127224 */ /* 0x000fe400078e0018 */
[----:B------:R-:W-:Y:S02]  /*0ca0*/  IMAD.MOV.U32 R6, RZ, RZ, R14 ;  /* 0x000000ffff067224 */ /* 0x000fe400078e000e */
[----:B------:R-:W-:-:S07]  /*0cb0*/  IMAD.MOV.U32 R7, RZ, RZ, R15 ;  /* 0x000000ffff077224 */ /* 0x000fce00078e000f */
[----:B------:R-:W-:Y:S05]  /*0cc0*/  @!P0 BRA `(.L_x_11) ;  /* 0x0000000000208947 */ /* 0x000fea0003800000 */
[----:B------:R-:W-:-:S10]  /*0cd0*/  DFMA.RM R6, R6, R18, R12 ;  /* 0x000000120606722b */ /* 0x000fd4000000400c */
[----:B------:R-:W-:-:S05]  /*0ce0*/  IADD3 R12, P0, PT, R6, 0x1, RZ ;  /* 0x00000001060c7810 */ /* 0x000fca0007f1e0ff */
[----:B------:R-:W-:-:S06]  /*0cf0*/  IMAD.X R13, RZ, RZ, R7, P0 ;  /* 0x000000ffff0d7224 */ /* 0x000fcc00000e0607 */
[----:B------:R-:W-:-:S08]  /*0d00*/  DFMA.RP R4, -R6, R12, R4 ;  /* 0x0000000c0604722b */ /* 0x000fd00000008104 */
[----:B------:R-:W-:-:S06]  /*0d10*/  DSETP.GT.AND P0, PT, R4, RZ, PT ;  /* 0x000000ff0400722a */ /* 0x000fcc0003f04000 */
[----:B------:R-:W-:Y:S02]  /*0d20*/  FSEL R6, R12, R6, P0 ;  /* 0x000000060c067208 */ /* 0x000fe40000000000 */
[----:B------:R-:W-:Y:S01]  /*0d30*/  FSEL R7, R13, R7, P0 ;  /* 0x000000070d077208 */ /* 0x000fe20000000000 */
[----:B------:R-:W-:Y:S06]  /*0d40*/  BRA `(.L_x_12) ;  /* 0x0000000000647947 */ /* 0x000fec0003800000 */
.L_x_11:
[----:B------:R-:W-:-:S14]  /*0d50*/  DSETP.NE.AND P0, PT, R4, RZ, PT ;  /* 0x000000ff0400722a */ /* 0x000fdc0003f05000 */
[----:B------:R-:W-:Y:S05]  /*0d60*/  @!P0 BRA `(.L_x_13) ;  /* 0x0000000000588947 */ /* 0x000fea0003800000 */
[----:B------:R-:W-:-:S13]  /*0d70*/  ISETP.GE.AND P0, PT, R5, RZ, PT ;  /* 0x000000ff0500720c */ /* 0x000fda0003f06270 */
[----:B------:R-:W-:Y:S01]  /*0d80*/  @!P0 MOV R6, 0x0 ;  /* 0x0000000000068802 */ /* 0x000fe20000000f00 */
[----:B------:R-:W-:Y:S01]  /*0d90*/  @!P0 IMAD.MOV.U32 R7, RZ, RZ, -0x80000 ;  /* 0xfff80000ff078424 */ /* 0x000fe200078e00ff */
[----:B------:R-:W-:Y:S06]  /*0da0*/  @!P0 BRA `(.L_x_12) ;  /* 0x00000000004c8947 */ /* 0x000fec0003800000 */
[----:B------:R-:W-:-:S13]  /*0db0*/  ISETP.GT.AND P0, PT, R5, 0x7fefffff, PT ;  /* 0x7fefffff0500780c */ /* 0x000fda0003f04270 */
[----:B------:R-:W-:Y:S05]  /*0dc0*/  @P0 BRA `(.L_x_13) ;  /* 0x0000000000400947 */ /* 0x000fea0003800000 */
[----:B------:R-:W-:Y:S01]  /*0dd0*/  DMUL R4, R4, 8.11296384146066816958e+31 ;  /* 0x4690000004047828 */ /* 0x000fe20000000000 */
[----:B------:R-:W-:Y:S02]  /*0de0*/  IMAD.MOV.U32 R6, RZ, RZ, RZ ;  /* 0x000000ffff067224 */ /* 0x000fe400078e00ff */
[----:B------:R-:W-:Y:S02]  /*0df0*/  IMAD.MOV.U32 R14, RZ, RZ, 0x0 ;  /* 0x00000000ff0e7424 */ /* 0x000fe400078e00ff */
[----:B------:R-:W-:Y:S01]  /*0e00*/  IMAD.MOV.U32 R15, RZ, RZ, 0x3fd80000 ;  /* 0x3fd80000ff0f7424 */ /* 0x000fe200078e00ff */
[----:B------:R-:W0:Y:S02]  /*0e10*/  MUFU.RSQ64H R7, R5 ;  /* 0x0000000500077308 */ /* 0x000e240000001c00 */
[----:B0-----:R-:W-:-:S08]  /*0e20*/  DMUL R12, R6, R6 ;  /* 0x00000006060c7228 */ /* 0x001fd00000000000 */
[----:B------:R-:W-:-:S08]  /*0e30*/  DFMA R12, R4, -R12, 1 ;  /* 0x3ff00000040c742b */ /* 0x000fd0000000080c */
[----:B------:R-:W-:Y:S02]  /*0e40*/  DFMA R14, R12, R14, 0.5 ;  /* 0x3fe000000c0e742b */ /* 0x000fe4000000000e */
[----:B------:R-:W-:-:S08]  /*0e50*/  DMUL R12, R6, R12 ;  /* 0x0000000c060c7228 */ /* 0x000fd00000000000 */
[----:B------:R-:W-:-:S08]  /*0e60*/  DFMA R12, R14, R12, R6 ;  /* 0x0000000c0e0c722b */ /* 0x000fd00000000006 */
[----:B------:R-:W-:Y:S02]  /*0e70*/  DMUL R6, R4, R12 ;  /* 0x0000000c04067228 */ /* 0x000fe40000000000 */
[----:B------:R-:W-:-:S06]  /*0e80*/  VIADD R13, R13, 0xfff00000 ;  /* 0xfff000000d0d7836 */ /* 0x000fcc0000000000 */
[----:B------:R-:W-:-:S08]  /*0e90*/  DFMA R14, R6, -R6, R4 ;  /* 0x80000006060e722b */ /* 0x000fd00000000004 */
[----:B------:R-:W-:-:S10]  /*0ea0*/  DFMA R6, R12, R14, R6 ;  /* 0x0000000e0c06722b */ /* 0x000fd40000000006 */
[----:B------:R-:W-:Y:S01]  /*0eb0*/  VIADD R7, R7, 0xfcb00000 ;  /* 0xfcb0000007077836 */ /* 0x000fe20000000000 */
[----:B------:R-:W-:Y:S06]  /*0ec0*/  BRA `(.L_x_12) ;  /* 0x0000000000047947 */ /* 0x000fec0003800000 */
.L_x_13:
[----:B------:R-:W-:-:S11]  /*0ed0*/  DADD R6, R4, R4 ;  /* 0x0000000004067229 */ /* 0x000fd60000000004 */
.L_x_12:
[----:B------:R-:W-:Y:S05]  /*0ee0*/  BSYNC.RECONVERGENT B1 ;  /* 0x0000000000017941 */ /* 0x000fea0003800200 */
.L_x_10:
[----:B------:R-:W-:Y:S02]  /*0ef0*/  IMAD.MOV.U32 R4, RZ, RZ, R0 ;  /* 0x000000ffff047224 */ /* 0x000fe400078e0000 */
[----:B------:R-:W-:Y:S02]  /*0f00*/  IMAD.MOV.U32 R5, RZ, RZ, 0x0 ;  /* 0x00000000ff057424 */ /* 0x000fe400078e00ff */
[----:B------:R-:W-:Y:S02]  /*0f10*/  IMAD.MOV.U32 R16, RZ, RZ, R6 ;  /* 0x000000ffff107224 */ /* 0x000fe400078e0006 */
[----:B------:R-:W-:Y:S01]  /*0f20*/  IMAD.MOV.U32 R17, RZ, RZ, R7 ;  /* 0x000000ffff117224 */ /* 0x000fe200078e0007 */
[----:B------:R-:W-:Y:S06]  /*0f30*/  RET.REL.NODEC R4 `(obj_trans) ;  /* 0xfffffff004307950 */ /* 0x000fec0003c3ffff */
.L_x_14:
        /* <DEDUP_REMOVED lines=12> */
.L_x_118:


//--------------------- .text.prb_reduce          --------------------------
	.section	.text.prb_reduce,"ax",@progbits
	.align	128
        .global         prb_reduce
        .type           prb_reduce,@function
        .size           prb_reduce,(.L_x_130 - prb_reduce)
        .other          prb_reduce,@"STO_CUDA_ENTRY STV_DEFAULT"
prb_reduce:
.text.prb_reduce:
[----:B------:R-:W-:Y:S01]  /*0000*/  LDC R1, c[0x0][0x37c] ;  /* 0x0000df00ff017b82 */ /* 0x000fe20000000800 */
[----:B------:R-:W0:Y:S07]  /*0010*/  S2R R15, SR_TID.X ;  /* 0x00000000000f7919 */ /* 0x000e2e0000002100 */
[----:B------:R-:W0:Y:S01]  /*0020*/  S2UR UR4, SR_CTAID.X ;  /* 0x00000000000479c3 */ /* 0x000e220000002500 */
[----:B------:R-:W1:Y:S01]  /*0030*/  LDCU UR7, c[0x0][0x3a4] ;  /* 0x00007480ff0777ac */ /* 0x000e620008000800 */
[----:B------:R-:W2:Y:S06]  /*0040*/  S2R R13, SR_TID.Y ;  /* 0x00000000000d7919 */ /* 0x000eac0000002200 */
[----:B------:R-:W0:Y:S01]  /*0050*/  LDC R0, c[0x0][0x360] ;  /* 0x0000d800ff007b82 */ /* 0x000e220000000800 */
[----:B------:R-:W3:Y:S07]  /*0060*/  LDCU UR6, c[0x0][0x364] ;  /* 0x00006c80ff0677ac */ /* 0x000eee0008000800 */
[----:B------:R-:W4:Y:S08]  /*0070*/  LDC.64 R4, c[0x0][0x380] ;  /* 0x0000e000ff047b82 */ /* 0x000f300000000a00 */
[----:B------:R-:W5:Y:S01]  /*0080*/  LDC.64 R8, c[0x0][0x388] ;  /* 0x0000e200ff087b82 */ /* 0x000f620000000a00 */
[----:B---3--:R-:W-:Y:S01]  /*0090*/  MOV R12, UR6 ;  /* 0x00000006000c7c02 */ /* 0x008fe20008000f00 */
[----:B0-----:R-:W-:Y:S01]  /*00a0*/  IMAD R3, R0, UR4, R15 ;  /* 0x0000000400037c24 */ /* 0x001fe2000f8e020f */
[----:B------:R-:W0:Y:S04]  /*00b0*/  LDCU.64 UR4, c[0x0][0x358] ;  /* 0x00006b00ff0477ac */ /* 0x000e280008000a00 */
[----:B-1----:R-:W-:-:S13]  /*00c0*/  ISETP.GE.U32.AND P0, PT, R3, UR7, PT ;  /* 0x0000000703007c0c */ /* 0x002fda000bf06070 */
[----:B------:R-:W2:Y:S02]  /*00d0*/  @!P0 S2R R0, SR_CTAID.Y ;  /* 0x0000000000008919 */ /* 0x000ea40000002600 */
[----:B--2---:R-:W-:-:S04]  /*00e0*/  @!P0 IMAD R0, R12, R0, R13 ;  /* 0x000000000c008224 */ /* 0x004fc800078e020d */
[----:B------:R-:W-:-:S04]  /*00f0*/  @!P0 IMAD R7, R0, UR7, R3 ;  /* 0x0000000700078c24 */ /* 0x000fc8000f8e0203 */
[----:B----4-:R-:W-:-:S04]  /*0100*/  @!P0 IMAD.WIDE.U32 R4, R7, 0x10, R4 ;  /* 0x0000001007048825 */ /* 0x010fc800078e0004 */
[----:B-----5:R-:W-:Y:S02]  /*0110*/  @!P0 IMAD.WIDE.U32 R8, R7, 0x8, R8 ;  /* 0x0000000807088825 */ /* 0x020fe400078e0008 */
[----:B0-----:R-:W2:Y:S04]  /*0120*/  @!P0 LDG.E.128 R4, desc[UR4][R4.64] ;  /* 0x0000000404048981 */ /* 0x001ea8000c1e1d00 */
[----:B------:R-:W3:Y:S01]  /*0130*/  @!P0 LDG.E.64 R8, desc[UR4][R8.64] ;  /* 0x0000000408088981 */ /* 0x000ee2000c1e1b00 */
[----:B------:R-:W-:Y:S01]  /*0140*/  MOV R0, 0x400 ;  /* 0x0000040000007802 */ /* 0x000fe20000000f00 */
[----:B------:R-:W0:Y:S03]  /*0150*/  S2R R11, SR_CgaCtaId ;  /* 0x00000000000b7919 */ /* 0x000e260000008800 */
[----:B------:R-:W-:-:S02]  /*0160*/  IADD3 R10, PT, PT, R0, 0x1100, RZ ;  /* 0x00001100000a7810 */ /* 0x000fc40007ffe0ff */
[C---:B0-----:R-:W-:Y:S02]  /*0170*/  LEA R2, R11.reuse, R0, 0x18 ;  /* 0x000000000b027211 */ /* 0x041fe400078ec0ff */
[----:B------:R-:W-:-:S03]  /*0180*/  LEA R0, R11, R10, 0x18 ;  /* 0x0000000a0b007211 */ /* 0x000fc600078ec0ff */
[C---:B------:R-:W-:Y:S02]  /*0190*/  IMAD R2, R15.reuse, 0x110, R2 ;  /* 0x000001100f027824 */ /* 0x040fe400078e0202 */
[----:B------:R-:W-:Y:S02]  /*01a0*/  IMAD R0, R15, 0x88, R0 ;  /* 0x000000880f007824 */ /* 0x000fe400078e0200 */
[----:B------:R-:W-:-:S03]  /*01b0*/  IMAD R15, R13, 0x10, R2 ;  /* 0x000000100d0f7824 */ /* 0x000fc600078e0202 */
[----:B------:R-:W-:Y:S02]  /*01c0*/  LEA R14, R13, R0, 0x3 ;  /* 0x000000000d0e7211 */ /* 0x000fe400078e18ff */
[----:B--2---:R0:W-:Y:S04]  /*01d0*/  @!P0 STS.128 [R15], R4 ;  /* 0x000000040f008388 */ /* 0x0041e80000000c00 */
[----:B---3--:R0:W-:Y:S04]  /*01e0*/  @!P0 STS.64 [R14], R8 ;  /* 0x000000080e008388 */ /* 0x0081e80000000a00 */
[----:B------:R0:W-:Y:S04]  /*01f0*/  @P0 STS.128 [R15], RZ ;  /* 0x000000ff0f000388 */ /* 0x0001e80000000c00 */
[----:B------:R0:W-:Y:S01]  /*0200*/  @P0 STS.64 [R14], RZ ;  /* 0x000000ff0e000388 */ /* 0x0001e20000000a00 */
[----:B------:R-:W-:Y:S01]  /*0210*/  BAR.SYNC.DEFER_BLOCKING 0x0 ;  /* 0x0000000000007b1d */ /* 0x000fe20000010000 */
[----:B------:R-:W-:-:S13]  /*0220*/  ISETP.GE.U32.AND P0, PT, R12, 0x4, PT ;  /* 0x000000040c00780c */ /* 0x000fda0003f06070 */
[----:B0-----:R-:W-:Y:S05]  /*0230*/  @!P0 BRA `(.L_x_15) ;  /* 0x0000000000508947 */ /* 0x001fea0003800000 */
.L_x_18:
[----:B------:R-:W-:Y:S01]  /*0240*/  SHF.R.U32.HI R18, RZ, 0x1, R12 ;  /* 0x00000001ff127819 */ /* 0x000fe2000001160c */
[----:B------:R-:W-:Y:S03]  /*0250*/  BSSY.RECONVERGENT B0, `(.L_x_16) ;  /* 0x000000e000007945 */ /* 0x000fe60003800200 */
[----:B------:R-:W-:-:S13]  /*0260*/  ISETP.GE.U32.AND P0, PT, R13, R18, PT ;  /* 0x000000120d00720c */ /* 0x000fda0003f06070 */
[----:B0-----:R-:W-:Y:S05]  /*0270*/  @P0 BRA `(.L_x_17) ;  /* 0x00000000002c0947 */ /* 0x001fea0003800000 */
[C---:B------:R-:W-:Y:S01]  /*0280*/  IMAD R16, R18.reuse, 0x10, R15 ;  /* 0x0000001012107824 */ /* 0x040fe200078e020f */
[----:B------:R-:W-:Y:S01]  /*0290*/  LDS.128 R4, [R15] ;  /* 0x000000000f047984 */ /* 0x000fe20000000c00 */
[----:B------:R-:W-:-:S03]  /*02a0*/  LEA R17, R18, R14, 0x3 ;  /* 0x0000000e12117211 */ /* 0x000fc600078e18ff */
[----:B------:R-:W0:Y:S02]  /*02b0*/  LDS.128 R8, [R16] ;  /* 0x0000000010087984 */ /* 0x000e240000000c00 */
[----:B0-----:R-:W-:Y:S02]  /*02c0*/  DADD R4, R4, R8 ;  /* 0x0000000004047229 */ /* 0x001fe40000000008 */
[----:B------:R-:W-:-:S07]  /*02d0*/  DADD R6, R6, R10 ;  /* 0x0000000006067229 */ /* 0x000fce000000000a */
[----:B------:R-:W-:Y:S04]  /*02e0*/  STS.128 [R15], R4 ;  /* 0x000000040f007388 */ /* 0x000fe80000000c00 */
[----:B------:R-:W-:Y:S04]  /*02f0*/  LDS.64 R8, [R17] ;  /* 0x0000000011087984 */ /* 0x000fe80000000a00 */
[----:B------:R-:W0:Y:S02]  /*0300*/  LDS.64 R10, [R14] ;  /* 0x000000000e0a7984 */ /* 0x000e240000000a00 */
[----:B0-----:R-:W-:-:S07]  /*0310*/  DADD R8, R8, R10 ;  /* 0x0000000008087229 */ /* 0x001fce000000000a */
[----:B------:R0:W-:Y:S04]  /*0320*/  STS.64 [R14], R8 ;  /* 0x000000080e007388 */ /* 0x0001e80000000a00 */
.L_x_17:
[----:B------:R-:W-:Y:S05]  /*0330*/  BSYNC.RECONVERGENT B0 ;  /* 0x0000000000007941 */ /* 0x000fea0003800200 */
.L_x_16:
[----:B------:R-:W-:Y:S01]  /*0340*/  BAR.SYNC.DEFER_BLOCKING 0x0 ;  /* 0x0000000000007b1d */ /* 0x000fe20000010000 */
[----:B------:R-:W-:Y:S01]  /*0350*/  ISETP.GT.U32.AND P0, PT, R12, 0x7, PT ;  /* 0x000000070c00780c */ /* 0x000fe20003f04070 */
[----:B------:R-:W-:-:S12]  /*0360*/  IMAD.MOV.U32 R12, RZ, RZ, R18 ;  /* 0x000000ffff0c7224 */ /* 0x000fd800078e0012 */
[----:B------:R-:W-:Y:S05]  /*0370*/  @P0 BRA `(.L_x_18) ;  /* 0xfffffffc00b00947 */ /* 0x000fea000383ffff */
.L_x_15:
[----:B------:R-:W1:Y:S02]  /*0380*/  LDCU UR6, c[0x0][0x3a4] ;  /* 0x00007480ff0677ac */ /* 0x000e640008000800 */
[----:B-1----:R-:W-:-:S04]  /*0390*/  ISETP.GE.U32.AND P0, PT, R3, UR6, PT ;  /* 0x0000000603007c0c */ /* 0x002fc8000bf06070 */
[----:B------:R-:W-:-:S13]  /*03a0*/  ISETP.NE.OR P0, PT, R13, RZ, P0 ;  /* 0x000000ff0d00720c */ /* 0x000fda0000705670 */
[----:B------:R-:W-:Y:S05]  /*03b0*/  @P0 EXIT ;  /* 0x000000000000094d */ /* 0x000fea0003800000 */
[----:B------:R-:W1:Y:S02]  /*03c0*/  LDCU UR6, c[0x0][0x3a8] ;  /* 0x00007500ff0677ac */ /* 0x000e640008000800 */
[----:B-1----:R-:W-:-:S09]  /*03d0*/  UISETP.NE.AND UP0, UPT, UR6, URZ, UPT ;  /* 0x000000ff0600728c */ /* 0x002fd2000bf05270 */
[----:B------:R-:W-:Y:S05]  /*03e0*/  BRA.U !UP0, `(.L_x_19) ;  /* 0x00000001084c7547 */ /* 0x000fea000b800000 */
[----:B------:R-:W1:Y:S01]  /*03f0*/  LDC.64 R16, c[0x0][0x390] ;  /* 0x0000e400ff107b82 */ /* 0x000e620000000a00 */
[----:B0-----:R-:W-:Y:S04]  /*0400*/  LDS.128 R8, [R2] ;  /* 0x0000000002087984 */ /* 0x001fe80000000c00 */
[----:B------:R-:W0:Y:S03]  /*0410*/  LDS.128 R12, [R2+0x10] ;  /* 0x00001000020c7984 */ /* 0x000e260000000c00 */
[----:B------:R-:W2:Y:S01]  /*0420*/  LDC.64 R18, c[0x0][0x398] ;  /* 0x0000e600ff127b82 */ /* 0x000ea20000000a00 */
[----:B-1----:R-:W-:-:S05]  /*0430*/  IMAD.WIDE.U32 R16, R3, 0x10, R16 ;  /* 0x0000001003107825 */ /* 0x002fca00078e0010 */
[----:B------:R-:W3:Y:S01]  /*0440*/  LDG.E.128 R4, desc[UR4][R16.64] ;  /* 0x0000000410047981 */ /* 0x000ee2000c1e1d00 */
[----:B0-----:R-:W-:Y:S02]  /*0450*/  DADD R8, R8, R12 ;  /* 0x0000000008087229 */ /* 0x001fe4000000000c */
[----:B------:R-:W-:Y:S01]  /*0460*/  DADD R10, R10, R14 ;  /* 0x000000000a0a7229 */ /* 0x000fe2000000000e */
[----:B------:R-:W0:Y:S04]  /*0470*/  LDS.64 R12, [R0] ;  /* 0x00000000000c7984 */ /* 0x000e280000000a00 */
[----:B------:R-:W1:Y:S01]  /*0480*/  LDS.64 R14, [R0+0x8] ;  /* 0x00000800000e7984 */ /* 0x000e620000000a00 */
[----:B---3--:R-:W-:Y:S02]  /*0490*/  DADD R4, R4, R8 ;  /* 0x0000000004047229 */ /* 0x008fe40000000008 */
[----:B------:R-:W-:Y:S01]  /*04a0*/  DADD R6, R6, R10 ;  /* 0x0000000006067229 */ /* 0x000fe2000000000a */
[----:B--2---:R-:W-:-:S06]  /*04b0*/  IMAD.WIDE.U32 R8, R3, 0x8, R18 ;  /* 0x0000000803087825 */ /* 0x004fcc00078e0012 */
[----:B------:R-:W-:Y:S04]  /*04c0*/  STG.E.128 desc[UR4][R16.64], R4 ;  /* 0x0000000410007986 */ /* 0x000fe8000c101d04 */
[----:B------:R-:W0:Y:S02]  /*04d0*/  LDG.E.64 R10, desc[UR4][R8.64] ;  /* 0x00000004080a7981 */ /* 0x000e24000c1e1b00 */
[----:B0-----:R-:W-:-:S08]  /*04e0*/  DADD R10, R10, R12 ;  /* 0x000000000a0a7229 */ /* 0x001fd0000000000c */
[----:B-1----:R-:W-:-:S07]  /*04f0*/  DADD R10, R10, R14 ;  /* 0x000000000a0a7229 */ /* 0x002fce000000000e */
[----:B------:R-:W-:Y:S01]  /*0500*/  STG.E.64 desc[UR4][R8.64], R10 ;  /* 0x0000000a08007986 */ /* 0x000fe2000c101b04 */
[----:B------:R-:W-:Y:S05]  /*0510*/  EXIT ;  /* 0x000000000000794d */ /* 0x000fea0003800000 */
.L_x_19:
[----:B------:R-:W-:Y:S01]  /*0520*/  LDS.128 R4, [R2] ;  /* 0x0000000002047984 */ /* 0x000fe20000000c00 */
[----:B------:R-:W1:Y:S03]  /*0530*/  LDC.64 R12, c[0x0][0x390] ;  /* 0x0000e400ff0c7b82 */ /* 0x000e660000000a00 */
[----:B0-----:R-:W0:Y:S04]  /*0540*/  LDS.128 R8, [R2+0x10] ;  /* 0x0000100002087984 */ /* 0x001e280000000c00 */
[----:B------:R-:W-:Y:S01]  /*0550*/  LDS.64 R14, [R0] ;  /* 0x00000000000e7984 */ /* 0x000fe20000000a00 */
[----:B------:R-:W2:Y:S03]  /*0560*/  LDC.64 R18, c[0x0][0x398] ;  /* 0x0000e600ff127b82 */ /* 0x000ea60000000a00 */
[----:B------:R-:W3:Y:S01]  /*0570*/  LDS.64 R16, [R0+0x8] ;  /* 0x0000080000107984 */ /* 0x000ee20000000a00 */
[----:B-1----:R-:W-:-:S04]  /*0580*/  IMAD.WIDE.U32 R12, R3, 0x10, R12 ;  /* 0x00000010030c7825 */ /* 0x002fc800078e000c */
[----:B--2---:R-:W-:Y:S01]  /*0590*/  IMAD.WIDE.U32 R18, R3, 0x8, R18 ;  /* 0x0000000803127825 */ /* 0x004fe200078e0012 */
[----:B0-----:R-:W-:Y:S02]  /*05a0*/  DADD R4, R4, R8 ;  /* 0x0000000004047229 */ /* 0x001fe40000000008 */
[----:B------:R-:W-:Y:S02]  /*05b0*/  DADD R6, R6, R10 ;  /* 0x0000000006067229 */ /* 0x000fe4000000000a */
[----:B---3--:R-:W-:-:S05]  /*05c0*/  DADD R8, R14, R16 ;  /* 0x000000000e087229 */ /* 0x008fca0000000010 */
[----:B------:R-:W-:Y:S04]  /*05d0*/  STG.E.128 desc[UR4][R12.64], R4 ;  /* 0x000000040c007986 */ /* 0x000fe8000c101d04 */
[----:B------:R-:W-:Y:S01]  /*05e0*/  STG.E.64 desc[UR4][R18.64], R8 ;  /* 0x0000000812007986 */ /* 0x000fe2000c101b04 */
[----:B------:R-:W-:Y:S05]  /*05f0*/  EXIT ;  /* 0x000000000000794d */ /* 0x000fea0003800000 */
.L_x_20:
        /* <DEDUP_REMOVED lines=16> */
.L_x_130:


//--------------------- .text.prb_trans           --------------------------
	.section	.text.prb_trans,"ax",@progbits
	.align	128
        .global         prb_trans
        .type           prb_trans,@function
        .size           prb_trans,(.L_x_120 - prb_trans)
        .other          prb_trans,@"STO_CUDA_ENTRY STV_DEFAULT"
prb_trans:
.text.prb_trans:
[----:B------:R-:W-:Y:S01]  /*0000*/  LDC R1, c[0x0][0x37c] ;  /* 0x0000df00ff017b82 */ /* 0x000fe20000000800 */
[----:B------:R-:W0:Y:S07]  /*0010*/  S2R R0, SR_TID.Y ;  /* 0x0000000000007919 */ /* 0x000e2e0000002200 */
[----:B------:R-:W1:Y:S01]  /*0020*/  LDC R2, c[0x0][0x360] ;  /* 0x0000d800ff027b82 */ /* 0x000e620000000800 */
[----:B------:R-:W2:Y:S01]  /*0030*/  LDCU UR4, c[0x0][0x3c8] ;  /* 0x00007900ff0477ac */ /* 0x000ea20008000800 */
[----:B------:R-:W3:Y:S06]  /*0040*/  LDCU.64 UR6, c[0x0][0x358] ;  /* 0x00006b00ff0677ac */ /* 0x000eec0008000a00 */
[----:B------:R-:W0:Y:S01]  /*0050*/  S2UR UR5, SR_CTAID.Y ;  /* 0x00000000000579c3 */ /* 0x000e220000002600 */
[----:B------:R-:W4:Y:S07]  /*0060*/  LDCU.64 UR8, c[0x0][0x3c0] ;  /* 0x00007800ff0877ac */ /* 0x000f2e0008000a00 */
[----:B------:R-:W5:Y:S01]  /*0070*/  LDC.64 R4, c[0x0][0x3b0] ;  /* 0x0000ec00ff047b82 */ /* 0x000f620000000a00 */
[----:B------:R-:W1:Y:S01]  /*0080*/  S2R R11, SR_TID.X ;  /* 0x00000000000b7919 */ /* 0x000e620000002100 */
[----:B------:R-:W1:Y:S06]  /*0090*/  LDCU.64 UR10, c[0x0][0x3b8] ;  /* 0x00007700ff0a77ac */ /* 0x000e6c0008000a00 */
[----:B------:R-:W0:Y:S02]  /*00a0*/  LDC R3, c[0x0][0x364] ;  /* 0x0000d900ff037b82 */ /* 0x000e240000000800 */
[----:B0-----:R-:W-:-:S04]  /*00b0*/  IMAD R12, R3, UR5, R0 ;  /* 0x00000005030c7c24 */ /* 0x001fc8000f8e0200 */
[----:B--2---:R-:W-:-:S04]  /*00c0*/  VIADD R21, R12, UR4 ;  /* 0x000000040c157c36 */ /* 0x004fc80008000000 */
[----:B------:R-:W-:-:S04]  /*00d0*/  IMAD.SHL.U32 R7, R21, 0x4, RZ ;  /* 0x0000000415077824 */ /* 0x000fc800078e00ff */
[----:B-----5:R-:W-:-:S05]  /*00e0*/  IMAD.WIDE.U32 R4, R7, 0x4, R4 ;  /* 0x0000000407047825 */ /* 0x020fca00078e0004 */
[----:B---3--:R-:W2:Y:S04]  /*00f0*/  LDG.E R10, desc[UR6][R4.64] ;  /* 0x00000006040a7981 */ /* 0x008ea8000c1e1900 */
[----:B------:R0:W3:Y:S01]  /*0100*/  LDG.E R9, desc[UR6][R4.64+0x8] ;  /* 0x0000080604097981 */ /* 0x0000e2000c1e1900 */
[----:B----4-:R-:W4:Y:S01]  /*0110*/  I2F.U32.RP R8, UR8 ;  /* 0x0000000800087d06 */ /* 0x010f220008209000 */
[----:B------:R-:W1:Y:S01]  /*0120*/  S2UR UR4, SR_CTAID.X ;  /* 0x00000000000479c3 */ /* 0x000e620000002500 */
[----:B------:R-:W-:Y:S01]  /*0130*/  ISETP.NE.U32.AND P2, PT, RZ, UR8, PT ;  /* 0x00000008ff007c0c */ /* 0x000fe2000bf45070 */
[----:B------:R-:W-:Y:S05]  /*0140*/  BSSY.RECONVERGENT B0, `(.L_x_21) ;  /* 0x0000079000007945 */ /* 0x000fea0003800200 */
[----:B----4-:R-:W4:Y:S01]  /*0150*/  MUFU.RCP R8, R8 ;  /* 0x0000000800087308 */ /* 0x010f220000001000 */
[----:B-1----:R-:W-:Y:S01]  /*0160*/  IMAD R2, R2, UR4, R11 ;  /* 0x0000000402027c24 */ /* 0x002fe2000f8e020b */
[----:B------:R-:W-:-:S04]  /*0170*/  UIMAD UR4, UR8, UR11, URZ ;  /* 0x0000000b080472a4 */ /* 0x000fc8000f8e02ff */
[----:B------:R-:W-:Y:S01]  /*0180*/  UIMAD UR5, UR4, UR5, URZ ;  /* 0x00000005040572a4 */ /* 0x000fe2000f8e02ff */
[----:B----4-:R-:W-:Y:S02]  /*0190*/  VIADD R6, R8, 0xffffffe ;  /* 0x0ffffffe08067836 */ /* 0x010fe40000000000 */
[----:B------:R-:W1:Y:S02]  /*01a0*/  S2R R8, SR_CgaCtaId ;  /* 0x0000000000087919 */ /* 0x000e640000008800 */
[----:B------:R4:W5:Y:S02]  /*01b0*/  F2I.FTZ.U32.TRUNC.NTZ R7, R6 ;  /* 0x0000000600077305 */ /* 0x000964000021f000 */
[----:B----4-:R-:W-:Y:S02]  /*01c0*/  IMAD.MOV.U32 R6, RZ, RZ, RZ ;  /* 0x000000ffff067224 */ /* 0x010fe400078e00ff */
[----:B-----5:R-:W-:-:S04]  /*01d0*/  IMAD.MOV R13, RZ, RZ, -R7 ;  /* 0x000000ffff0d7224 */ /* 0x020fc800078e0a07 */
[----:B------:R-:W-:-:S04]  /*01e0*/  IMAD R13, R13, UR8, RZ ;  /* 0x000000080d0d7c24 */ /* 0x000fc8000f8e02ff */
[----:B------:R-:W-:-:S06]  /*01f0*/  IMAD.HI.U32 R7, R7, R13, R6 ;  /* 0x0000000d07077227 */ /* 0x000fcc00078e0006 */
[----:B------:R-:W-:-:S04]  /*0200*/  IMAD.HI.U32 R7, R7, R2, RZ ;  /* 0x0000000207077227 */ /* 0x000fc800078e00ff */
[----:B0-----:R-:W-:-:S04]  /*0210*/  IMAD.MOV R5, RZ, RZ, -R7 ;  /* 0x000000ffff057224 */ /* 0x001fc800078e0a07 */
[----:B------:R-:W-:Y:S01]  /*0220*/  IMAD R4, R5, UR8, R2 ;  /* 0x0000000805047c24 */ /* 0x000fe2000f8e0202 */
[----:B------:R-:W-:-:S04]  /*0230*/  MOV R5, 0x400 ;  /* 0x0000040000057802 */ /* 0x000fc80000000f00 */
[----:B------:R-:W-:Y:S01]  /*0240*/  ISETP.GE.U32.AND P0, PT, R4, UR8, PT ;  /* 0x0000000804007c0c */ /* 0x000fe2000bf06070 */
[----:B------:R-:W-:Y:S01]  /*0250*/  VIADD R6, R5, 0x1100 ;  /* 0x0000110005067836 */ /* 0x000fe20000000000 */
[----:B-1----:R-:W-:-:S04]  /*0260*/  LEA R5, R8, R5, 0x18 ;  /* 0x0000000508057211 */ /* 0x002fc800078ec0ff */
[----:B------:R-:W-:Y:S01]  /*0270*/  LEA R6, R8, R6, 0x18 ;  /* 0x0000000608067211 */ /* 0x000fe200078ec0ff */
[----:B------:R-:W-:-:S06]  /*0280*/  IMAD R5, R11, 0x110, R5 ;  /* 0x000001100b057824 */ /* 0x000fcc00078e0205 */
[----:B------:R-:W-:Y:S02]  /*0290*/  @P0 VIADD R4, R4, -UR8 ;  /* 0x8000000804040c36 */ /* 0x000fe40008000000 */
[----:B------:R-:W-:Y:S01]  /*02a0*/  @P0 VIADD R7, R7, 0x1 ;  /* 0x0000000107070836 */ /* 0x000fe20000000000 */
[----:B------:R-:W-:Y:S02]  /*02b0*/  ISETP.GE.U32.AND P0, PT, R2, UR4, PT ;  /* 0x0000000402007c0c */ /* 0x000fe4000bf06070 */
[----:B------:R-:W-:Y:S02]  /*02c0*/  ISETP.GE.U32.AND P1, PT, R4, UR8, PT ;  /* 0x0000000804007c0c */ /* 0x000fe4000bf26070 */
[----:B------:R-:W-:-:S11]  /*02d0*/  ISETP.GE.U32.OR P0, PT, R12, UR10, P0 ;  /* 0x0000000a0c007c0c */ /* 0x000fd60008706470 */
[----:B------:R-:W-:Y:S01]  /*02e0*/  @P1 VIADD R7, R7, 0x1 ;  /* 0x0000000107071836 */ /* 0x000fe20000000000 */
[----:B------:R-:W-:-:S05]  /*02f0*/  @!P2 LOP3.LUT R7, RZ, UR8, RZ, 0x33, !PT ;  /* 0x00000008ff07ac12 */ /* 0x000fca000f8e33ff */
[----:B------:R-:W-:-:S04]  /*0300*/  IMAD.MOV R13, RZ, RZ, -R7 ;  /* 0x000000ffff0d7224 */ /* 0x000fc800078e0a07 */
[----:B------:R-:W-:Y:S01]  /*0310*/  IMAD R4, R13, UR8, R2 ;  /* 0x000000080d047c24 */ /* 0x000fe2000f8e0202 */
[----:B--2---:R-:W-:Y:S01]  /*0320*/  IADD3 R10, PT, PT, R7, R10, RZ ;  /* 0x0000000a070a7210 */ /* 0x004fe20007ffe0ff */
[----:B------:R-:W-:Y:S02]  /*0330*/  IMAD R7, R11, 0x88, R6 ;  /* 0x000000880b077824 */ /* 0x000fe400078e0206 */
[----:B---3--:R-:W-:Y:S02]  /*0340*/  IMAD.IADD R9, R4, 0x1, R9 ;  /* 0x0000000104097824 */ /* 0x008fe400078e0209 */
[----:B------:R-:W-:Y:S02]  /*0350*/  IMAD R4, R0, 0x10, R5 ;  /* 0x0000001000047824 */ /* 0x000fe400078e0205 */
[----:B------:R-:W-:Y:S02]  /*0360*/  IMAD R11, R10, UR9, R9 ;  /* 0x000000090a0b7c24 */ /* 0x000fe4000f8e0209 */
[----:B------:R-:W-:Y:S01]  /*0370*/  IMAD R6, R0, 0x8, R7 ;  /* 0x0000000800067824 */ /* 0x000fe200078e0207 */
[----:B------:R-:W-:Y:S06]  /*0380*/  @P0 BRA `(.L_x_22) ;  /* 0x0000000400480947 */ /* 0x000fec0003800000 */
[----:B------:R-:W0:Y:S02]  /*0390*/  LDC.64 R8, c[0x0][0x388] ;  /* 0x0000e200ff087b82 */ /* 0x000e240000000a00 */
[----:B0-----:R-:W-:-:S06]  /*03a0*/  IMAD.WIDE.U32 R8, R11, 0x10, R8 ;  /* 0x000000100b087825 */ /* 0x001fcc00078e0008 */
[----:B------:R-:W2:Y:S01]  /*03b0*/  LDG.E.128 R8, desc[UR6][R8.64] ;  /* 0x0000000608087981 */ /* 0x000ea2000c1e1d00 */
[----:B------:R-:W-:Y:S01]  /*03c0*/  IMAD.MOV.U32 R18, RZ, RZ, 0x1 ;  /* 0x00000001ff127424 */ /* 0x000fe200078e00ff */
[----:B------:R-:W-:Y:S01]  /*03d0*/  BSSY.RECONVERGENT B1, `(.L_x_23) ;  /* 0x000001a000017945 */ /* 0x000fe20003800200 */
[----:B--2---:R-:W-:Y:S02]  /*03e0*/  DADD R12, -RZ, |R8| ;  /* 0x00000000ff0c7229 */ /* 0x004fe40000000508 */
[--C-:B------:R-:W-:Y:S02]  /*03f0*/  DADD R14, -RZ, |R10|.reuse ;  /* 0x00000000ff0e7229 */ /* 0x100fe4000000050a */
[----:B------:R-:W-:-:S08]  /*0400*/  DSETP.GT.AND P0, PT, |R8|, |R10|, PT ;  /* 0x4000000a0800722a */ /* 0x000fd00003f04200 */
[----:B------:R-:W-:Y:S02]  /*0410*/  FSEL R17, R13, R15, P0 ;  /* 0x0000000f0d117208 */ /* 0x000fe40000000000 */
[----:B------:R-:W-:Y:S02]  /*0420*/  FSEL R16, R12, R14, P0 ;  /* 0x0000000e0c107208 */ /* 0x000fe40000000000 */
[----:B------:R-:W0:Y:S04]  /*0430*/  MUFU.RCP64H R19, R17 ;  /* 0x0000001100137308 */ /* 0x000e280000001800 */
        /* <DEDUP_REMOVED lines=10> */
[----:B------:R-:W-:Y:S01]  /*04e0*/  DFMA R14, R22, R12, R14 ;  /* 0x0000000c160e722b */ /* 0x000fe2000000000e */
[----:B------:R-:W-:-:S09]  /*04f0*/  IMAD R13, R21, UR4, R2 ;  /* 0x00000004150d7c24 */ /* 0x000fd2000f8e0202 */
[----:B------:R-:W-:-:S05]  /*0500*/  FFMA R12, RZ, R17, R15 ;  /* 0x00000011ff0c7223 */ /* 0x000fca000000000f */
[----:B------:R-:W-:-:S13]  /*0510*/  FSETP.GT.AND P0, PT, |R12|, 1.469367938527859385e-39, PT ;  /* 0x001000000c00780b */ /* 0x000fda0003f04200 */
[----:B------:R-:W-:Y:S05]  /*0520*/  @P0 BRA P1, `(.L_x_24) ;  /* 0x0000000000100947 */ /* 0x000fea0000800000 */
[----:B------:R-:W-:-:S07]  /*0530*/  MOV R12, 0x550 ;  /* 0x00000550000c7802 */ /* 0x000fce0000000f00 */
[----:B------:R-:W-:Y:S05]  /*0540*/  CALL.REL.NOINC `($__internal_2_$__cuda_sm20_div_rn_f64_full) ;  /* 0x0000000400e07944 */ /* 0x000fea0003c00000 */
[----:B------:R-:W-:Y:S02]  /*0550*/  IMAD.MOV.U32 R14, RZ, RZ, R22 ;  /* 0x000000ffff0e7224 */ /* 0x000fe400078e0016 */
[----:B------:R-:W-:-:S07]  /*0560*/  IMAD.MOV.U32 R15, RZ, RZ, R23 ;  /* 0x000000ffff0f7224 */ /* 0x000fce00078e0017 */
.L_x_24:
[----:B------:R-:W-:Y:S05]  /*0570*/  BSYNC.RECONVERGENT B1 ;  /* 0x0000000000017941 */ /* 0x000fea0003800200 */
.L_x_23:
        /* <DEDUP_REMOVED lines=13> */
[----:B------:R-:W-:Y:S01]  /*0650*/  IADD3 R29, PT, PT, R21, -0x100000, RZ ;  /* 0xfff00000151d7810 */ /* 0x000fe20007ffe0ff */
[----:B------:R-:W-:-:S05]  /*0660*/  IMAD.MOV.U32 R28, RZ, RZ, R20 ;  /* 0x000000ffff1c7224 */ /* 0x000fca00078e0014 */
[----:B------:R-:W-:-:S08]  /*0670*/  DFMA R26, R22, -R22, R14 ;  /* 0x80000016161a722b */ /* 0x000fd0000000000e */
[----:B------:R-:W-:Y:S01]  /*0680*/  DFMA R24, R26, R28, R22 ;  /* 0x0000001c1a18722b */ /* 0x000fe20000000016 */
[----:B------:R-:W-:Y:S10]  /*0690*/  @!P0 BRA `(.L_x_26) ;  /* 0x0000000000088947 */ /* 0x000ff40003800000 */
[----:B------:R-:W-:-:S07]  /*06a0*/  MOV R12, 0x6c0 ;  /* 0x000006c0000c7802 */ /* 0x000fce0000000f00 */
[----:B------:R-:W-:Y:S05]  /*06b0*/  CALL.REL.NOINC `($__internal_3_$__cuda_sm20_dsqrt_rn_f64_mediumpath_v1) ;  /* 0x0000000800f07944 */ /* 0x000fea0003c00000 */
.L_x_26:
[----:B------:R-:W-:Y:S05]  /*06c0*/  BSYNC.RECONVERGENT B1 ;  /* 0x0000000000017941 */ /* 0x000fea0003800200 */
.L_x_25:
[----:B------:R-:W0:Y:S02]  /*06d0*/  LDC.64 R14, c[0x0][0x380] ;  /* 0x0000e000ff0e7b82 */ /* 0x000e240000000a00 */
[----:B0-----:R-:W-:-:S06]  /*06e0*/  IMAD.WIDE.U32 R12, R13, 0x10, R14 ;  /* 0x000000100d0c7825 */ /* 0x001fcc00078e000e */
[----:B------:R-:W2:Y:S01]  /*06f0*/  LDG.E.128 R12, desc[UR6][R12.64] ;  /* 0x000000060c0c7981 */ /* 0x000ea2000c1e1d00 */
[C---:B------:R-:W-:Y:S01]  /*0700*/  DSETP.MAX.AND P0, P1, R16.reuse, R18, PT ;  /* 0x000000121000722a */ /* 0x040fe2000390f000 */
[----:B------:R-:W-:Y:S01]  /*0710*/  IMAD.MOV.U32 R21, RZ, RZ, R18 ;  /* 0x000000ffff157224 */ /* 0x000fe200078e0012 */
[----:B------:R-:W-:Y:S01]  /*0720*/  DMUL R24, R16, R24 ;  /* 0x0000001810187228 */ /* 0x000fe20000000000 */
[----:B------:R-:W-:Y:S01]  /*0730*/  IMAD.MOV.U32 R23, RZ, RZ, R19 ;  /* 0x000000ffff177224 */ /* 0x000fe200078e0013 */
[----:B------:R-:W-:Y:S01]  /*0740*/  UMOV UR8, 0xffffffff ;  /* 0xffffffff00087882 */ /* 0x000fe20000000000 */
[----:B------:R-:W-:Y:S01]  /*0750*/  IMAD.MOV.U32 R18, RZ, RZ, R17 ;  /* 0x000000ffff127224 */ /* 0x000fe200078e0011 */
[----:B------:R-:W-:Y:S01]  /*0760*/  UMOV UR9, 0x7fefffff ;  /* 0x7fefffff00097882 */ /* 0x000fe20000000000 */
[----:B------:R-:W-:-:S03]  /*0770*/  IMAD.MOV.U32 R20, RZ, RZ, R16 ;  /* 0x000000ffff147224 */ /* 0x000fc600078e0010 */
[----:B------:R-:W-:Y:S01]  /*0780*/  FSEL R27, R18, R23, P0 ;  /* 0x00000017121b7208 */ /* 0x000fe20000000000 */
[----:B------:R-:W-:Y:S01]  /*0790*/  DADD R18, |R8|, |R10| ;  /* 0x0000000008127229 */ /* 0x000fe2000000060a */
[----:B------:R-:W-:Y:S02]  /*07a0*/  SEL R20, R20, R21, P0 ;  /* 0x0000001514147207 */ /* 0x000fe40000000000 */
[----:B------:R-:W-:Y:S01]  /*07b0*/  @P1 LOP3.LUT R27, R23, 0x80000, RZ, 0xfc, !PT ;  /* 0x00080000171b1812 */ /* 0x000fe200078efcff */
[----:B------:R-:W-:-:S04]  /*07c0*/  DSETP.NEU.AND P1, PT, R16, RZ, PT ;  /* 0x000000ff1000722a */ /* 0x000fc80003f2d000 */
[----:B------:R-:W-:Y:S02]  /*07d0*/  IMAD.MOV.U32 R21, RZ, RZ, R27 ;  /* 0x000000ffff157224 */ /* 0x000fe400078e001b */
[----:B------:R-:W-:Y:S02]  /*07e0*/  FSEL R23, R18, R24, !P1 ;  /* 0x0000001812177208 */ /* 0x000fe40004800000 */
[----:B------:R-:W-:Y:S02]  /*07f0*/  FSEL R25, R19, R25, !P1 ;  /* 0x0000001913197208 */ /* 0x000fe40004800000 */
[----:B------:R-:W-:Y:S02]  /*0800*/  DSETP.GT.AND P0, PT, R20, UR8, PT ;  /* 0x0000000814007e2a */ /* 0x000fe4000bf04000 */
[C---:B--2---:R-:W-:Y:S02]  /*0810*/  DMUL R16, R10.reuse, R14 ;  /* 0x0000000e0a107228 */ /* 0x044fe40000000000 */
[----:B------:R-:W-:-:S02]  /*0820*/  DMUL R20, R10, R12 ;  /* 0x0000000c0a147228 */ /* 0x000fc40000000000 */
[----:B------:R-:W-:Y:S02]  /*0830*/  FSEL R10, R18, R23, P0 ;  /* 0x00000017120a7208 */ /* 0x000fe40000000000 */
[----:B------:R-:W-:Y:S02]  /*0840*/  FSEL R11, R19, R25, P0 ;  /* 0x00000019130b7208 */ /* 0x000fe40000000000 */
[C---:B------:R-:W-:Y:S02]  /*0850*/  DFMA R12, R8.reuse, R12, R16 ;  /* 0x0000000c080c722b */ /* 0x040fe40000000010 */
[----:B------:R-:W-:Y:S02]  /*0860*/  DFMA R14, R8, R14, -R20 ;  /* 0x0000000e080e722b */ /* 0x000fe40000000814 */
[----:B------:R-:W-:-:S07]  /*0870*/  DMUL R10, R10, R10 ;  /* 0x0000000a0a0a7228 */ /* 0x000fce0000000000 */
[----:B------:R1:W-:Y:S04]  /*0880*/  STS.64 [R6], R10 ;  /* 0x0000000a06007388 */ /* 0x0003e80000000a00 */
[----:B------:R1:W-:Y:S01]  /*0890*/  STS.128 [R4], R12 ;  /* 0x0000000c04007388 */ /* 0x0003e20000000c00 */
[----:B------:R-:W-:Y:S05]  /*08a0*/  BRA `(.L_x_27) ;  /* 0x0000000000087947 */ /* 0x000fea0003800000 */
.L_x_22:
[----:B------:R0:W-:Y:S04]  /*08b0*/  STS.128 [R4], RZ ;  /* 0x000000ff04007388 */ /* 0x0001e80000000c00 */
[----:B------:R0:W-:Y:S02]  /*08c0*/  STS.64 [R6], RZ ;  /* 0x000000ff06007388 */ /* 0x0001e40000000a00 */
.L_x_27:
[----:B------:R-:W-:Y:S05]  /*08d0*/  BSYNC.RECONVERGENT B0 ;  /* 0x0000000000007941 */ /* 0x000fea0003800200 */
.L_x_21:
[----:B------:R-:W-:Y:S01]  /*08e0*/  BAR.SYNC.DEFER_BLOCKING 0x0 ;  /* 0x0000000000007b1d */ /* 0x000fe20000010000 */
[----:B------:R-:W-:-:S13]  /*08f0*/  ISETP.GE.U32.AND P0, PT, R3, 0x4, PT ;  /* 0x000000040300780c */ /* 0x000fda0003f06070 */
[----:B------:R-:W-:Y:S05]  /*0900*/  @!P0 BRA `(.L_x_28) ;  /* 0x0000000000508947 */ /* 0x000fea0003800000 */
.L_x_31:
[----:B------:R-:W-:Y:S01]  /*0910*/  SHF.R.U32.HI R19, RZ, 0x1, R3 ;  /* 0x00000001ff137819 */ /* 0x000fe20000011603 */
[----:B------:R-:W-:Y:S03]  /*0920*/  BSSY.RECONVERGENT B0, `(.L_x_29) ;  /* 0x000000e000007945 */ /* 0x000fe60003800200 */
[----:B------:R-:W-:-:S13]  /*0930*/  ISETP.GE.U32.AND P0, PT, R0, R19, PT ;  /* 0x000000130000720c */ /* 0x000fda0003f06070 */
[----:B--2---:R-:W-:Y:S05]  /*0940*/  @P0 BRA `(.L_x_30) ;  /* 0x00000000002c0947 */ /* 0x004fea0003800000 */
[C---:B------:R-:W-:Y:S01]  /*0950*/  IMAD R16, R19.reuse, 0x10, R4 ;  /* 0x0000001013107824 */ /* 0x040fe200078e0204 */
[----:B-1----:R-:W-:Y:S01]  /*0960*/  LDS.128 R8, [R4] ;  /* 0x0000000004087984 */ /* 0x002fe20000000c00 */
[----:B------:R-:W-:-:S03]  /*0970*/  IMAD R17, R19, 0x8, R6 ;  /* 0x0000000813117824 */ /* 0x000fc600078e0206 */
[----:B------:R-:W1:Y:S02]  /*0980*/  LDS.128 R12, [R16] ;  /* 0x00000000100c7984 */ /* 0x000e640000000c00 */
[----:B-1----:R-:W-:Y:S02]  /*0990*/  DADD R8, R8, R12 ;  /* 0x0000000008087229 */ /* 0x002fe4000000000c */
[----:B------:R-:W-:-:S07]  /*09a0*/  DADD R10, R10, R14 ;  /* 0x000000000a0a7229 */ /* 0x000fce000000000e */
[----:B------:R-:W-:Y:S04]  /*09b0*/  STS.128 [R4], R8 ;  /* 0x0000000804007388 */ /* 0x000fe80000000c00 */
[----:B------:R-:W-:Y:S04]  /*09c0*/  LDS.64 R12, [R17] ;  /* 0x00000000110c7984 */ /* 0x000fe80000000a00 */
[----:B------:R-:W1:Y:S02]  /*09d0*/  LDS.64 R14, [R6] ;  /* 0x00000000060e7984 */ /* 0x000e640000000a00 */
[----:B-1----:R-:W-:-:S07]  /*09e0*/  DADD R12, R12, R14 ;  /* 0x000000000c0c7229 */ /* 0x002fce000000000e */
[----:B------:R2:W-:Y:S04]  /*09f0*/  STS.64 [R6], R12 ;  /* 0x0000000c06007388 */ /* 0x0005e80000000a00 */
.L_x_30:
[----:B------:R-:W-:Y:S05]  /*0a00*/  BSYNC.RECONVERGENT B0 ;  /* 0x0000000000007941 */ /* 0x000fea0003800200 */
.L_x_29:
[----:B------:R-:W-:Y:S01]  /*0a10*/  BAR.SYNC.DEFER_BLOCKING 0x0 ;  /* 0x0000000000007b1d */ /* 0x000fe20000010000 */
[----:B------:R-:W-:Y:S01]  /*0a20*/  ISETP.GT.U32.AND P0, PT, R3, 0x7, PT ;  /* 0x000000070300780c */ /* 0x000fe20003f04070 */
[----:B------:R-:W-:-:S12]  /*0a30*/  IMAD.MOV.U32 R3, RZ, RZ, R19 ;  /* 0x000000ffff037224 */ /* 0x000fd800078e0013 */
[----:B------:R-:W-:Y:S05]  /*0a40*/  @P0 BRA `(.L_x_31) ;  /* 0xfffffffc00b00947 */ /* 0x000fea000383ffff */
.L_x_28:
[----:B------:R-:W3:Y:S01]  /*0a50*/  LDC R3, c[0x0][0x374] ;  /* 0x0000dd00ff037b82 */ /* 0x000ee20000000800 */
[----:B------:R-:W-:-:S04]  /*0a60*/  ISETP.GE.U32.AND P0, PT, R2, UR4, PT ;  /* 0x0000000402007c0c */ /* 0x000fc8000bf06070 */
[----:B------:R-:W-:-:S04]  /*0a70*/  ISETP.EQ.AND P0, PT, R0, RZ, !P0 ;  /* 0x000000ff0000720c */ /* 0x000fc80004702270 */
[----:B---3--:R-:W-:-:S13]  /*0a80*/  ISETP.LT.U32.OR P1, PT, R3, 0x2, !P0 ;  /* 0x000000020300780c */ /* 0x008fda0004721470 */
[----:B------:R-:W-:Y:S05]  /*0a90*/  @P1 BRA `(.L_x_32) ;  /* 0x00000000003c1947 */ /* 0x000fea0003800000 */
[----:B-1----:R-:W-:Y:S01]  /*0aa0*/  LDS.128 R8, [R5] ;  /* 0x0000000005087984 */ /* 0x002fe20000000c00 */
[----:B------:R-:W1:Y:S01]  /*0ab0*/  LDC.64 R20, c[0x0][0x390] ;  /* 0x0000e400ff147b82 */ /* 0x000e620000000a00 */
[----:B------:R-:W-:Y:S02]  /*0ac0*/  IADD3 R25, PT, PT, R2, UR5, RZ ;  /* 0x0000000502197c10 */ /* 0x000fe4000fffe0ff */
[----:B--2---:R-:W2:Y:S04]  /*0ad0*/  LDS.128 R12, [R5+0x10] ;  /* 0x00001000050c7984 */ /* 0x004ea80000000c00 */
[----:B------:R-:W-:Y:S01]  /*0ae0*/  LDS.64 R16, [R7] ;  /* 0x0000000007107984 */ /* 0x000fe20000000a00 */
[----:B------:R-:W3:Y:S03]  /*0af0*/  LDC.64 R22, c[0x0][0x398] ;  /* 0x0000e600ff167b82 */ /* 0x000ee60000000a00 */
[----:B------:R-:W4:Y:S01]  /*0b00*/  LDS.64 R18, [R7+0x8] ;  /* 0x0000080007127984 */ /* 0x000f220000000a00 */
[----:B-1----:R-:W-:Y:S01]  /*0b10*/  IMAD.WIDE.U32 R2, R25, 0x10, R20 ;  /* 0x0000001019027825 */ /* 0x002fe200078e0014 */
[----:B--2---:R-:W-:-:S02]  /*0b20*/  DADD R8, R8, R12 ;  /* 0x0000000008087229 */ /* 0x004fc4000000000c */
[----:B------:R-:W-:Y:S01]  /*0b30*/  DADD R10, R10, R14 ;  /* 0x000000000a0a7229 */ /* 0x000fe2000000000e */
[----:B---3--:R-:W-:Y:S01]  /*0b40*/  IMAD.WIDE.U32 R12, R25, 0x8, R22 ;  /* 0x00000008190c7825 */ /* 0x008fe200078e0016 */
[----:B----4-:R-:W-:-:S05]  /*0b50*/  DADD R16, R16, R18 ;  /* 0x0000000010107229 */ /* 0x010fca0000000012 */
[----:B------:R-:W-:Y:S04]  /*0b60*/  STG.E.128 desc[UR6][R2.64], R8 ;  /* 0x0000000802007986 */ /* 0x000fe8000c101d06 */
[----:B------:R-:W-:Y:S01]  /*0b70*/  STG.E.64 desc[UR6][R12.64], R16 ;  /* 0x000000100c007986 */ /* 0x000fe2000c101b06 */
[----:B------:R-:W-:Y:S05]  /*0b80*/  EXIT ;  /* 0x000000000000794d */ /* 0x000fea0003800000 */
.L_x_32:
[----:B------:R-:W-:Y:S05]  /*0b90*/  @!P0 EXIT ;  /* 0x000000000000894d */ /* 0x000fea0003800000 */
[----:B------:R-:W3:Y:S01]  /*0ba0*/  LDC.64 R16, c[0x0][0x3a0] ;  /* 0x0000e800ff107b82 */ /* 0x000ee20000000a00 */
[----:B-12---:R-:W-:Y:S04]  /*0bb0*/  LDS.128 R12, [R5] ;  /* 0x00000000050c7984 */ /* 0x006fe80000000c00 */
[----:B------:R-:W1:Y:S03]  /*0bc0*/  LDS.128 R20, [R5+0x10] ;  /* 0x0000100005147984 */ /* 0x000e660000000c00 */
[----:B------:R-:W2:Y:S01]  /*0bd0*/  LDC.64 R18, c[0x0][0x3a8] ;  /* 0x0000ea00ff127b82 */ /* 0x000ea20000000a00 */
[----:B---3--:R-:W-:-:S05]  /*0be0*/  IMAD.WIDE.U32 R16, R2, 0x10, R16 ;  /* 0x0000001002107825 */ /* 0x008fca00078e0010 */
[----:B------:R-:W3:Y:S01]  /*0bf0*/  LDG.E.128 R8, desc[UR6][R16.64] ;  /* 0x0000000610087981 */ /* 0x000ee2000c1e1d00 */
[----:B--2---:R-:W-:-:S03]  /*0c00*/  IMAD.WIDE.U32 R2, R2, 0x8, R18 ;  /* 0x0000000802027825 */ /* 0x004fc600078e0012 */
[----:B------:R-:W-:Y:S01]  /*0c10*/  LDS.64 R18, [R7+0x8] ;  /* 0x0000080007127984 */ /* 0x000fe20000000a00 */
[----:B-1----:R-:W-:Y:S02]  /*0c20*/  DADD R12, R12, R20 ;  /* 0x000000000c0c7229 */ /* 0x002fe40000000014 */
[----:B------:R-:W-:-:S06]  /*0c30*/  DADD R14, R14, R22 ;  /* 0x000000000e0e7229 */ /* 0x000fcc0000000016 */
[----:B---3--:R-:W-:Y:S02]  /*0c40*/  DADD R8, R12, R8 ;  /* 0x000000000c087229 */ /* 0x008fe40000000008 */
[----:B------:R-:W-:Y:S02]  /*0c50*/  DADD R10, R14, R10 ;  /* 0x000000000e0a7229 */ /* 0x000fe4000000000a */
[----:B------:R-:W1:Y:S05]  /*0c60*/  LDS.64 R14, [R7] ;  /* 0x00000000070e7984 */ /* 0x000e6a0000000a00 */
[----:B------:R-:W-:Y:S04]  /*0c70*/  STG.E.128 desc[UR6][R16.64], R8 ;  /* 0x0000000810007986 */ /* 0x000fe8000c101d06 */
[----:B------:R-:W1:Y:S02]  /*0c80*/  LDG.E.64 R12, desc[UR6][R2.64] ;  /* 0x00000006020c7981 */ /* 0x000e64000c1e1b00 */
[----:B-1----:R-:W-:-:S08]  /*0c90*/  DADD R12, R14, R12 ;  /* 0x000000000e0c7229 */ /* 0x002fd0000000000c */
[----:B------:R-:W-:-:S07]  /*0ca0*/  DADD R12, R18, R12 ;  /* 0x00000000120c7229 */ /* 0x000fce000000000c */
[----:B------:R-:W-:Y:S01]  /*0cb0*/  STG.E.64 desc[UR6][R2.64], R12 ;  /* 0x0000000c02007986 */ /* 0x000fe2000c101b06 */
[----:B------:R-:W-:Y:S05]  /*0cc0*/  EXIT ;  /* 0x000000000000794d */ /* 0x000fea0003800000 */
        .weak           $__internal_2_$__cuda_sm20_div_rn_f64_full
        .type           $__internal_2_$__cuda_sm20_div_rn_f64_full,@function
        .size           $__internal_2_$__cuda_sm20_div_rn_f64_full,($__internal_3_$__cuda_sm20_dsqrt_rn_f64_mediumpath_v1 - $__internal_2_$__cuda_sm20_div_rn_f64_full)
$__internal_2_$__cuda_sm20_div_rn_f64_full:
[C---:B------:R-:W-:Y:S01]  /*0cd0*/  FSETP.GEU.AND P0, PT, |R17|.reuse, 1.469367938527859385e-39, PT ;  /* 0x001000001100780b */ /* 0x040fe20003f0e200 */
[----:B------:R-:W-:Y:S01]  /*0ce0*/  IMAD.MOV.U32 R20, RZ, RZ, 0x1 ;  /* 0x00000001ff147424 */ /* 0x000fe200078e00ff */
[----:B------:R-:W-:Y:S01]  /*0cf0*/  LOP3.LUT R14, R17, 0x800fffff, RZ, 0xc0, !PT ;  /* 0x800fffff110e7812 */ /* 0x000fe200078ec0ff */
[----:B------:R-:W-:Y:S01]  /*0d00*/  IMAD.MOV.U32 R29, RZ, RZ, 0x1ca00000 ;  /* 0x1ca00000ff1d7424 */ /* 0x000fe200078e00ff */
[C---:B------:R-:W-:Y:S01]  /*0d10*/  FSETP.GEU.AND P2, PT, |R19|.reuse, 1.469367938527859385e-39, PT ;  /* 0x001000001300780b */ /* 0x040fe20003f4e200 */
[----:B------:R-:W-:Y:S01]  /*0d20*/  BSSY.RECONVERGENT B2, `(.L_x_33) ;  /* 0x0000052000027945 */ /* 0x000fe20003800200 */
[----:B------:R-:W-:Y:S01]  /*0d30*/  LOP3.LUT R15, R14, 0x3ff00000, RZ, 0xfc, !PT ;  /* 0x3ff000000e0f7812 */ /* 0x000fe200078efcff */
[----:B------:R-:W-:Y:S01]  /*0d40*/  IMAD.MOV.U32 R14, RZ, RZ, R16 ;  /* 0x000000ffff0e7224 */ /* 0x000fe200078e0010 */
[----:B------:R-:W-:Y:S02]  /*0d50*/  LOP3.LUT R28, R19, 0x7ff00000, RZ, 0xc0, !PT ;  /* 0x7ff00000131c7812 */ /* 0x000fe400078ec0ff */
[----:B------:R-:W-:-:S03]  /*0d60*/  LOP3.LUT R31, R17, 0x7ff00000, RZ, 0xc0, !PT ;  /* 0x7ff00000111f7812 */ /* 0x000fc600078ec0ff */
[----:B------:R-:W-:Y:S01]  /*0d70*/  @!P0 DMUL R14, R16, 8.98846567431157953865e+307 ;  /* 0x7fe00000100e8828 */ /* 0x000fe20000000000 */
[----:B------:R-:W-:-:S03]  /*0d80*/  ISETP.GE.U32.AND P1, PT, R28, R31, PT ;  /* 0x0000001f1c00720c */ /* 0x000fc60003f26070 */
[----:B------:R-:W-:Y:S02]  /*0d90*/  @!P2 LOP3.LUT R23, R17, 0x7ff00000, RZ, 0xc0, !PT ;  /* 0x7ff000001117a812 */ /* 0x000fe400078ec0ff */
[----:B------:R-:W0:Y:S02]  /*0da0*/  MUFU.RCP64H R21, R15 ;  /* 0x0000000f00157308 */ /* 0x000e240000001800 */
[----:B------:R-:W-:Y:S02]  /*0db0*/  @!P2 ISETP.GE.U32.AND P3, PT, R28, R23, PT ;  /* 0x000000171c00a20c */ /* 0x000fe40003f66070 */
[----:B------:R-:W-:Y:S02]  /*0dc0*/  @!P0 LOP3.LUT R31, R15, 0x7ff00000, RZ, 0xc0, !PT ;  /* 0x7ff000000f1f8812 */ /* 0x000fe400078ec0ff */
[----:B------:R-:W-:-:S04]  /*0dd0*/  @!P2 SEL R23, R29, 0x63400000, !P3 ;  /* 0x634000001d17a807 */ /* 0x000fc80005800000 */
[----:B------:R-:W-:-:S04]  /*0de0*/  @!P2 LOP3.LUT R26, R23, 0x80000000, R19, 0xf8, !PT ;  /* 0x80000000171aa812 */ /* 0x000fc800078ef813 */
[----:B------:R-:W-:Y:S01]  /*0df0*/  @!P2 LOP3.LUT R27, R26, 0x100000, RZ, 0xfc, !PT ;  /* 0x001000001a1ba812 */ /* 0x000fe200078efcff */
[----:B------:R-:W-:Y:S01]  /*0e00*/  @!P2 IMAD.MOV.U32 R26, RZ, RZ, RZ ;  /* 0x000000ffff1aa224 */ /* 0x000fe200078e00ff */
[----:B0-----:R-:W-:-:S08]  /*0e10*/  DFMA R24, R20, -R14, 1 ;  /* 0x3ff000001418742b */ /* 0x001fd0000000080e */
[----:B------:R-:W-:-:S08]  /*0e20*/  DFMA R24, R24, R24, R24 ;  /* 0x000000181818722b */ /* 0x000fd00000000018 */
[----:B------:R-:W-:Y:S01]  /*0e30*/  DFMA R24, R20, R24, R20 ;  /* 0x000000181418722b */ /* 0x000fe20000000014 */
[----:B------:R-:W-:Y:S01]  /*0e40*/  SEL R21, R29, 0x63400000, !P1 ;  /* 0x634000001d157807 */ /* 0x000fe20004800000 */
[----:B------:R-:W-:-:S03]  /*0e50*/  IMAD.MOV.U32 R20, RZ, RZ, R18 ;  /* 0x000000ffff147224 */ /* 0x000fc600078e0012 */
[----:B------:R-:W-:-:S03]  /*0e60*/  LOP3.LUT R21, R21, 0x800fffff, R19, 0xf8, !PT ;  /* 0x800fffff15157812 */ /* 0x000fc600078ef813 */
[----:B------:R-:W-:-:S03]  /*0e70*/  DFMA R22, R24, -R14, 1 ;  /* 0x3ff000001816742b */ /* 0x000fc6000000080e */
[----:B------:R-:W-:-:S05]  /*0e80*/  @!P2 DFMA R20, R20, 2, -R26 ;  /* 0x400000001414a82b */ /* 0x000fca000000081a */
        /* <DEDUP_REMOVED lines=11> */
[----:B------:R-:W-:Y:S01]  /*0f40*/  LOP3.LUT R23, R17, 0x7ff00000, RZ, 0xc0, !PT ;  /* 0x7ff0000011177812 */ /* 0x000fe200078ec0ff */
[----:B------:R-:W-:-:S03]  /*0f50*/  IMAD.MOV.U32 R24, RZ, RZ, RZ ;  /* 0x000000ffff187224 */ /* 0x000fc600078e00ff */
[CC--:B------:R-:W-:Y:S02]  /*0f60*/  VIADDMNMX R22, R28.reuse, -R23.reuse, 0xb9600000, !PT ;  /* 0xb96000001c167446 */ /* 0x0c0fe40007800917 */
[----:B------:R-:W-:Y:S02]  /*0f70*/  ISETP.GE.U32.AND P0, PT, R28, R23, PT ;  /* 0x000000171c00720c */ /* 0x000fe40003f06070 */
[----:B------:R-:W-:Y:S02]  /*0f80*/  VIMNMX R22, PT, PT, R22, 0x46a00000, PT ;  /* 0x46a0000016167848 */ /* 0x000fe40003fe0100 */
[----:B------:R-:W-:-:S05]  /*0f90*/  SEL R29, R29, 0x63400000, !P0 ;  /* 0x634000001d1d7807 */ /* 0x000fca0004000000 */
[----:B------:R-:W-:-:S05]  /*0fa0*/  IMAD.IADD R28, R22, 0x1, -R29 ;  /* 0x00000001161c7824 */ /* 0x000fca00078e0a1d */
[----:B------:R-:W-:-:S06]  /*0fb0*/  IADD3 R25, PT, PT, R28, 0x7fe00000, RZ ;  /* 0x7fe000001c197810 */ /* 0x000fcc0007ffe0ff */
        /* <DEDUP_REMOVED lines=19> */
.L_x_34:
        /* <DEDUP_REMOVED lines=11> */
[----:B------:R-:W-:Y:S01]  /*11a0*/  @P0 LOP3.LUT R14, R23, 0x7ff00000, RZ, 0xfc, !PT ;  /* 0x7ff00000170e0812 */ /* 0x000fe200078efcff */
[----:B------:R-:W-:Y:S02]  /*11b0*/  @!P0 IMAD.MOV.U32 R22, RZ, RZ, RZ ;  /* 0x000000ffff168224 */ /* 0x000fe400078e00ff */
[----:B------:R-:W-:Y:S02]  /*11c0*/  @P0 IMAD.MOV.U32 R22, RZ, RZ, RZ ;  /* 0x000000ffff160224 */ /* 0x000fe400078e00ff */
[----:B------:R-:W-:Y:S01]  /*11d0*/  @P0 IMAD.MOV.U32 R23, RZ, RZ, R14 ;  /* 0x000000ffff170224 */ /* 0x000fe200078e000e */
[----:B------:R-:W-:Y:S06]  /*11e0*/  BRA `(.L_x_35) ;  /* 0x0000000000147947 */ /* 0x000fec0003800000 */
.L_x_37:
[----:B------:R-:W-:Y:S02]  /*11f0*/  LOP3.LUT R23, R17, 0x80000, RZ, 0xfc, !PT ;  /* 0x0008000011177812 */ /* 0x000fe400078efcff */
[----:B------:R-:W-:Y:S01]  /*1200*/  MOV R22, R16 ;  /* 0x0000001000167202 */ /* 0x000fe20000000f00 */
[----:B------:R-:W-:Y:S06]  /*1210*/  BRA `(.L_x_35) ;  /* 0x0000000000087947 */ /* 0x000fec0003800000 */
.L_x_36:
[----:B------:R-:W-:Y:S01]  /*1220*/  LOP3.LUT R23, R19, 0x80000, RZ, 0xfc, !PT ;  /* 0x0008000013177812 */ /* 0x000fe200078efcff */
[----:B------:R-:W-:-:S07]  /*1230*/  IMAD.MOV.U32 R22, RZ, RZ, R18 ;  /* 0x000000ffff167224 */ /* 0x000fce00078e0012 */
.L_x_35:
[----:B------:R-:W-:Y:S05]  /*1240*/  BSYNC.RECONVERGENT B2 ;  /* 0x0000000000027941 */ /* 0x000fea0003800200 */
.L_x_33:
[----:B------:R-:W-:Y:S02]  /*1250*/  IMAD.MOV.U32 R14, RZ, RZ, R12 ;  /* 0x000000ffff0e7224 */ /* 0x000fe400078e000c */
[----:B------:R-:W-:-:S04]  /*1260*/  IMAD.MOV.U32 R15, RZ, RZ, 0x0 ;  /* 0x00000000ff0f7424 */ /* 0x000fc800078e00ff */
[----:B------:R-:W-:Y:S05]  /*1270*/  RET.REL.NODEC R14 `(prb_trans) ;  /* 0xffffffec0e607950 */ /* 0x000fea0003c3ffff */
        .weak           $__internal_3_$__cuda_sm20_dsqrt_rn_f64_mediumpath_v1
        .type           $__internal_3_$__cuda_sm20_dsqrt_rn_f64_mediumpath_v1,@function
        .size           $__internal_3_$__cuda_sm20_dsqrt_rn_f64_mediumpath_v1,(.L_x_120 - $__internal_3_$__cuda_sm20_dsqrt_rn_f64_mediumpath_v1)
$__internal_3_$__cuda_sm20_dsqrt_rn_f64_mediumpath_v1:
[----:B------:R-:W-:Y:S01]  /*1280*/  ISETP.GE.U32.AND P0, PT, R30, -0x3400000, PT ;  /* 0xfcc000001e00780c */ /* 0x000fe20003f06070 */
[----:B------:R-:W-:Y:S01]  /*1290*/  BSSY.RECONVERGENT B2, `(.L_x_38) ;  /* 0x0000024000027945 */ /* 0x000fe20003800200 */
[----:B------:R-:W-:-:S11]  /*12a0*/  IMAD.MOV.U32 R21, RZ, RZ, R29 ;  /* 0x000000ffff157224 */ /* 0x000fd600078e001d */
        /* <DEDUP_REMOVED lines=9> */
.L_x_39:
[----:B------:R-:W-:-:S14]  /*1340*/  DSETP.NE.AND P0, PT, R14, RZ, PT ;  /* 0x000000ff0e00722a */ /* 0x000fdc0003f05000 */
[----:B------:R-:W-:Y:S05]  /*1350*/  @!P0 BRA `(.L_x_41) ;  /* 0x0000000000588947 */ /* 0x000fea0003800000 */
[----:B------:R-:W-:-:S13]  /*1360*/  ISETP.GE.AND P0, PT, R15, RZ, PT ;  /* 0x000000ff0f00720c */ /* 0x000fda0003f06270 */
[----:B------:R-:W-:Y:S02]  /*1370*/  @!P0 IMAD.MOV.U32 R20, RZ, RZ, 0x0 ;  /* 0x00000000ff148424 */ /* 0x000fe400078e00ff */
[----:B------:R-:W-:Y:S01]  /*1380*/  @!P0 IMAD.MOV.U32 R21, RZ, RZ, -0x80000 ;  /* 0xfff80000ff158424 */ /* 0x000fe200078e00ff */
[----:B------:R-:W-:Y:S06]  /*1390*/  @!P0 BRA `(.L_x_40) ;  /* 0x00000000004c8947 */ /* 0x000fec0003800000 */
[----:B------:R-:W-:-:S13]  /*13a0*/  ISETP.GT.AND P0, PT, R15, 0x7fefffff, PT ;  /* 0x7fefffff0f00780c */ /* 0x000fda0003f04270 */
[----:B------:R-:W-:Y:S05]  /*13b0*/  @P0 BRA `(.L_x_41) ;  /* 0x0000000000400947 */ /* 0x000fea0003800000 */
[----:B------:R-:W-:Y:S01]  /*13c0*/  DMUL R14, R14, 8.11296384146066816958e+31 ;  /* 0x469000000e0e7828 */ /* 0x000fe20000000000 */
[----:B------:R-:W-:Y:S01]  /*13d0*/  IMAD.MOV.U32 R20, RZ, RZ, RZ ;  /* 0x000000ffff147224 */ /* 0x000fe200078e00ff */
[----:B------:R-:W-:Y:S01]  /*13e0*/  MOV R24, 0x0 ;  /* 0x0000000000187802 */ /* 0x000fe20000000f00 */
[----:B------:R-:W-:-:S03]  /*13f0*/  IMAD.MOV.U32 R25, RZ, RZ, 0x3fd80000 ;  /* 0x3fd80000ff197424 */ /* 0x000fc600078e00ff */
        /* <DEDUP_REMOVED lines=12> */
.L_x_41:
[----:B------:R-:W-:-:S11]  /*14c0*/  DADD R20, R14, R14 ;  /* 0x000000000e147229 */ /* 0x000fd6000000000e */
.L_x_40:
[----:B------:R-:W-:Y:S05]  /*14d0*/  BSYNC.RECONVERGENT B2 ;  /* 0x0000000000027941 */ /* 0x000fea0003800200 */
.L_x_38:
[----:B------:R-:W-:Y:S02]  /*14e0*/  IMAD.MOV.U32 R14, RZ, RZ, R12 ;  /* 0x000000ffff0e7224 */ /* 0x000fe400078e000c */
[----:B------:R-:W-:Y:S02]  /*14f0*/  IMAD.MOV.U32 R15, RZ, RZ, 0x0 ;  /* 0x00000000ff0f7424 */ /* 0x000fe400078e00ff */
[----:B------:R-:W-:Y:S02]  /*1500*/  IMAD.MOV.U32 R24, RZ, RZ, R20 ;  /* 0x000000ffff187224 */ /* 0x000fe400078e0014 */
[----:B------:R-:W-:Y:S01]  /*1510*/  IMAD.MOV.U32 R25, RZ, RZ, R21 ;  /* 0x000000ffff197224 */ /* 0x000fe200078e0015 */
[----:B------:R-:W-:Y:S06]  /*1520*/  RET.REL.NODEC R14 `(prb_trans) ;  /* 0xffffffe80eb47950 */ /* 0x000fec0003c3ffff */
.L_x_42:
        /* <DEDUP_REMOVED lines=13> */
.L_x_120:


//--------------------- .text.dm_k5               --------------------------
	.section	.text.dm_k5,"ax",@progbits
	.align	128
        .global         dm_k5
        .type           dm_k5,@function
        .size           dm_k5,(.L_x_132 - dm_k5)
        .other          dm_k5,@"STO_CUDA_ENTRY STV_DEFAULT"
dm_k5:
.text.dm_k5:
[----:B------:R-:W-:Y:S01]  /*0000*/  LDC R1, c[0x0][0x37c] ;  /* 0x0000df00ff017b82 */ /* 0x000fe20000000800 */
[----:B------:R-:W0:Y:S01]  /*0010*/  S2R R5, SR_TID.X ;  /* 0x0000000000057919 */ /* 0x000e220000002100 */
[----:B------:R-:W0:Y:S01]  /*0020*/  LDCU UR6, c[0x0][0x360] ;  /* 0x00006c00ff0677ac */ /* 0x000e220008000800 */
[----:B------:R-:W0:Y:S01]  /*0030*/  S2R R0, SR_CTAID.X ;  /* 0x0000000000007919 */ /* 0x000e220000002500 */
[----:B------:R-:W1:Y:S01]  /*0040*/  LDCU UR7, c[0x0][0x398] ;  /* 0x00007300ff0777ac */ /* 0x000e620008000800 */
[----:B------:R-:W2:Y:S02]  /*0050*/  LDCU.64 UR4, c[0x0][0x3b0] ;  /* 0x00007600ff0477ac */ /* 0x000ea40008000a00 */
[----:B--2---:R-:W-:Y:S01]  /*0060*/  UIMAD UR4, UR5, UR4, URZ ;  /* 0x00000004050472a4 */ /* 0x004fe2000f8e02ff */
[----:B0-----:R-:W-:-:S05]  /*0070*/  IMAD R5, R0, UR6, R5 ;  /* 0x0000000600057c24 */ /* 0x001fca000f8e0205 */
[----:B-1----:R-:W-:-:S13]  /*0080*/  ISETP.GE.U32.AND P0, PT, R5, UR7, PT ;  /* 0x0000000705007c0c */ /* 0x002fda000bf06070 */
[----:B------:R-:W-:Y:S05]  /*0090*/  @P0 EXIT ;  /* 0x000000000000094d */ /* 0x000fea0003800000 */
[----:B------:R-:W0:Y:S01]  /*00a0*/  LDC.64 R12, c[0x0][0x380] ;  /* 0x0000e000ff0c7b82 */ /* 0x000e220000000a00 */
[----:B------:R-:W1:Y:S01]  /*00b0*/  LDCU.64 UR6, c[0x0][0x358] ;  /* 0x00006b00ff0677ac */ /* 0x000e620008000a00 */
[----:B------:R-:W2:Y:S06]  /*00c0*/  LDCU.128 UR8, c[0x0][0x3a0] ;  /* 0x00007400ff0877ac */ /* 0x000eac0008000c00 */
[----:B------:R-:W3:Y:S08]  /*00d0*/  LDC.64 R8, c[0x0][0x390] ;  /* 0x0000e400ff087b82 */ /* 0x000ef00000000a00 */
[----:B------:R-:W4:Y:S01]  /*00e0*/  LDC R0, c[0x0][0x3b8] ;  /* 0x0000ee00ff007b82 */ /* 0x000f220000000800 */
[----:B0-----:R-:W-:-:S07]  /*00f0*/  IMAD.WIDE.U32 R12, R5, 0x10, R12 ;  /* 0x00000010050c7825 */ /* 0x001fce00078e000c */
[----:B------:R-:W0:Y:S01]  /*0100*/  LDC.64 R2, c[0x0][0x388] ;  /* 0x0000e200ff027b82 */ /* 0x000e220000000a00 */
[----:B-1----:R-:W2:Y:S01]  /*0110*/  LDG.E.128 R12, desc[UR6][R12.64] ;  /* 0x000000060c0c7981 */ /* 0x002ea2000c1e1d00 */
[----:B---3--:R-:W-:-:S06]  /*0120*/  IMAD.WIDE.U32 R8, R5, 0x10, R8 ;  /* 0x0000001005087825 */ /* 0x008fcc00078e0008 */
[----:B------:R-:W3:Y:S01]  /*0130*/  LDG.E.128 R8, desc[UR6][R8.64] ;  /* 0x0000000608087981 */ /* 0x000ee2000c1e1d00 */
[----:B----4-:R-:W-:-:S04]  /*0140*/  IMAD R5, R0, UR4, R5 ;  /* 0x0000000400057c24 */ /* 0x010fc8000f8e0205 */
[----:B0-----:R-:W-:-:S05]  /*0150*/  IMAD.WIDE.U32 R2, R5, 0x10, R2 ;  /* 0x0000001005027825 */ /* 0x001fca00078e0002 */
[----:B------:R-:W4:Y:S01]  /*0160*/  LDG.E.128 R4, desc[UR6][R2.64] ;  /* 0x0000000602047981 */ /* 0x000f22000c1e1d00 */
[----:B--2---:R-:W-:Y:S02]  /*0170*/  DMUL R16, R14, UR10 ;  /* 0x0000000a0e107c28 */ /* 0x004fe40008000000 */
[----:B------:R-:W-:-:S06]  /*0180*/  DMUL R14, RZ, R14 ;  /* 0x0000000eff0e7228 */ /* 0x000fcc0000000000 */
[----:B------:R-:W-:Y:S02]  /*0190*/  DFMA R16, RZ, R12, R16 ;  /* 0x0000000cff10722b */ /* 0x000fe40000000010 */
[----:B------:R-:W-:-:S06]  /*01a0*/  DFMA R14, R12, UR10, -R14 ;  /* 0x0000000a0c0e7c2b */ /* 0x000fcc000800080e */
[----:B---3--:R-:W-:Y:S02]  /*01b0*/  DADD R10, R16, -R10 ;  /* 0x00000000100a7229 */ /* 0x008fe4000000080a */
[----:B------:R-:W-:-:S06]  /*01c0*/  DADD R14, R14, -R8 ;  /* 0x000000000e0e7229 */ /* 0x000fcc0000000808 */
[----:B------:R-:W-:Y:S02]  /*01d0*/  DMUL R8, RZ, R10 ;  /* 0x0000000aff087228 */ /* 0x000fe40000000000 */
[----:B------:R-:W-:-:S06]  /*01e0*/  DMUL R10, R10, UR8 ;  /* 0x000000080a0a7c28 */ /* 0x000fcc0008000000 */
[----:B------:R-:W-:Y:S02]  /*01f0*/  DFMA R8, R14, UR8, -R8 ;  /* 0x000000080e087c2b */ /* 0x000fe40008000808 */
[----:B------:R-:W-:-:S06]  /*0200*/  DFMA R10, RZ, R14, R10 ;  /* 0x0000000eff0a722b */ /* 0x000fcc000000000a */
[----:B----4-:R-:W-:Y:S02]  /*0210*/  DADD R4, R8, R4 ;  /* 0x0000000008047229 */ /* 0x010fe40000000004 */
[----:B------:R-:W-:-:S07]  /*0220*/  DADD R6, R10, R6 ;  /* 0x000000000a067229 */ /* 0x000fce0000000006 */
[----:B------:R-:W-:Y:S01]  /*0230*/  STG.E.128 desc[UR6][R2.64], R4 ;  /* 0x0000000402007986 */ /* 0x000fe2000c101d06 */
[----:B------:R-:W-:Y:S05]  /*0240*/  EXIT ;  /* 0x000000000000794d */ /* 0x000fea0003800000 */
.L_x_43:
        /* <DEDUP_REMOVED lines=11> */
.L_x_132:


//--------------------- .text.dm_k4               --------------------------
	.section	.text.dm_k4,"ax",@progbits
	.align	128
        .global         dm_k4
        .type           dm_k4,@function
        .size           dm_k4,(.L_x_122 - dm_k4)
        .other          dm_k4,@"STO_CUDA_ENTRY STV_DEFAULT"
dm_k4:
.text.dm_k4:
[----:B------:R-:W-:Y:S01]  /*0000*/  LDC R1, c[0x0][0x37c] ;  /* 0x0000df00ff017b82 */ /* 0x000fe20000000800 */
[----:B------:R-:W0:Y:S07]  /*0010*/  S2R R9, SR_CTAID.X ;  /* 0x0000000000097919 */ /* 0x000e2e0000002500 */
[----:B------:R-:W1:Y:S01]  /*0020*/  LDC.64 R2, c[0x0][0x3b0] ;  /* 0x0000ec00ff027b82 */ /* 0x000e620000000a00 */
[----:B------:R-:W1:Y:S01]  /*0030*/  LDCU UR6, c[0x0][0x360] ;  /* 0x00006c00ff0677ac */ /* 0x000e620008000800 */
[----:B------:R-:W0:Y:S01]  /*0040*/  S2R R0, SR_TID.X ;  /* 0x0000000000007919 */ /* 0x000e220000002100 */
[----:B------:R-:W2:Y:S05]  /*0050*/  LDCU.64 UR4, c[0x0][0x358] ;  /* 0x00006b00ff0477ac */ /* 0x000eaa0008000a00 */
[----:B------:R-:W3:Y:S08]  /*0060*/  LDC.64 R6, c[0x0][0x380] ;  /* 0x0000e000ff067b82 */ /* 0x000ef00000000a00 */
[----:B------:R-:W4:Y:S01]  /*0070*/  LDC.64 R4, c[0x0][0x398] ;  /* 0x0000e600ff047b82 */ /* 0x000f220000000a00 */
[----:B-1----:R-:W-:-:S02]  /*0080*/  IMAD R8, R2, UR6, RZ ;  /* 0x0000000602087c24 */ /* 0x002fc4000f8e02ff */
[----:B0-----:R-:W-:-:S04]  /*0090*/  IMAD R0, R9, UR6, R0 ;  /* 0x0000000609007c24 */ /* 0x001fc8000f8e0200 */
[----:B------:R-:W-:-:S04]  /*00a0*/  IMAD R3, R8, R3, R0 ;  /* 0x0000000308037224 */ /* 0x000fc800078e0200 */
[----:B---3--:R-:W-:-:S06]  /*00b0*/  IMAD.WIDE.U32 R6, R3, 0x8, R6 ;  /* 0x0000000803067825 */ /* 0x008fcc00078e0006 */
[----:B--2---:R-:W2:Y:S01]  /*00c0*/  LDG.E.64 R6, desc[UR4][R6.64] ;  /* 0x0000000406067981 */ /* 0x004ea2000c1e1b00 */
[----:B----4-:R-:W-:-:S06]  /*00d0*/  IMAD.WIDE.U32 R4, R0, 0x8, R4 ;  /* 0x0000000800047825 */ /* 0x010fcc00078e0004 */
[----:B------:R-:W5:Y:S01]  /*00e0*/  LDG.E.64 R4, desc[UR4][R4.64] ;  /* 0x0000000404047981 */ /* 0x000f62000c1e1b00 */
[----:B------:R-:W0:Y:S01]  /*00f0*/  I2F.U32.RP R3, R2 ;  /* 0x0000000200037306 */ /* 0x000e220000209000 */
[----:B------:R-:W-:Y:S01]  /*0100*/  ISETP.NE.U32.AND P0, PT, R2, RZ, PT ;  /* 0x000000ff0200720c */ /* 0x000fe20003f05070 */
[----:B------:R-:W-:Y:S06]  /*0110*/  BSSY.RECONVERGENT B0, `(.L_x_44) ;  /* 0x0000044000007945 */ /* 0x000fec0003800200 */
[----:B0-----:R-:W0:Y:S02]  /*0120*/  MUFU.RCP R3, R3 ;  /* 0x0000000300037308 */ /* 0x001e240000001000 */
[----:B0-----:R-:W-:-:S06]  /*0130*/  VIADD R10, R3, 0xffffffe ;  /* 0x0ffffffe030a7836 */ /* 0x001fcc0000000000 */
[----:B------:R0:W1:Y:S02]  /*0140*/  F2I.FTZ.U32.TRUNC.NTZ R11, R10 ;  /* 0x0000000a000b7305 */ /* 0x000064000021f000 */
[----:B0-----:R-:W-:Y:S02]  /*0150*/  IMAD.MOV.U32 R10, RZ, RZ, RZ ;  /* 0x000000ffff0a7224 */ /* 0x001fe400078e00ff */
[----:B-1----:R-:W-:-:S04]  /*0160*/  IMAD.MOV R13, RZ, RZ, -R11 ;  /* 0x000000ffff0d7224 */ /* 0x002fc800078e0a0b */
[----:B------:R-:W-:-:S04]  /*0170*/  IMAD R13, R13, R2, RZ ;  /* 0x000000020d0d7224 */ /* 0x000fc800078e02ff */
[----:B------:R-:W-:-:S06]  /*0180*/  IMAD.HI.U32 R8, R11, R13, R10 ;  /* 0x0000000d0b087227 */ /* 0x000fcc00078e000a */
[----:B------:R-:W-:-:S04]  /*0190*/  IMAD.HI.U32 R13, R8, R9, RZ ;  /* 0x00000009080d7227 */ /* 0x000fc800078e00ff */
[----:B------:R-:W-:-:S04]  /*01a0*/  IMAD.MOV R8, RZ, RZ, -R13 ;  /* 0x000000ffff087224 */ /* 0x000fc800078e0a0d */
[----:B------:R-:W-:-:S05]  /*01b0*/  IMAD R9, R2, R8, R9 ;  /* 0x0000000802097224 */ /* 0x000fca00078e0209 */
[----:B------:R-:W-:-:S13]  /*01c0*/  ISETP.GE.U32.AND P2, PT, R9, R2, PT ;  /* 0x000000020900720c */ /* 0x000fda0003f46070 */
[----:B------:R-:W-:Y:S02]  /*01d0*/  @P2 IMAD.IADD R9, R9, 0x1, -R2 ;  /* 0x0000000109092824 */ /* 0x000fe400078e0a02 */
[----:B------:R-:W-:-:S03]  /*01e0*/  @P2 VIADD R13, R13, 0x1 ;  /* 0x000000010d0d2836 */ /* 0x000fc60000000000 */
[----:B------:R-:W-:-:S13]  /*01f0*/  ISETP.GE.U32.AND P1, PT, R9, R2, PT ;  /* 0x000000020900720c */ /* 0x000fda0003f26070 */
[----:B------:R-:W-:Y:S02]  /*0200*/  @P1 IADD3 R13, PT, PT, R13, 0x1, RZ ;  /* 0x000000010d0d1810 */ /* 0x000fe40007ffe0ff */
[----:B------:R-:W-:Y:S01]  /*0210*/  @!P0 LOP3.LUT R13, RZ, R2, RZ, 0x33, !PT ;  /* 0x00000002ff0d8212 */ /* 0x000fe200078e33ff */
[----:B--2---:R-:W-:-:S14]  /*0220*/  DSETP.GE.AND P2, PT, R6, RZ, PT ;  /* 0x000000ff0600722a */ /* 0x004fdc0003f46000 */
[----:B------:R-:W-:Y:S05]  /*0230*/  @!P2 BRA `(.L_x_45) ;  /* 0x0000000000c4a947 */ /* 0x000fea0003800000 */
[----:B------:R-:W0:Y:S01]  /*0240*/  LDC.64 R10, c[0x0][0x390] ;  /* 0x0000e400ff0a7b82 */ /* 0x000e220000000a00 */
[----:B------:R-:W1:Y:S01]  /*0250*/  LDCU.64 UR6, c[0x0][0x3a8] ;  /* 0x00007500ff0677ac */ /* 0x000e620008000a00 */
[----:B0-----:R-:W-:-:S06]  /*0260*/  IMAD.WIDE.U32 R10, R13, 0x8, R10 ;  /* 0x000000080d0a7825 */ /* 0x001fcc00078e000a */
[----:B------:R-:W1:Y:S02]  /*0270*/  LDG.E.64 R10, desc[UR4][R10.64] ;  /* 0x000000040a0a7981 */ /* 0x000e64000c1e1b00 */
[----:B-1----:R-:W-:-:S14]  /*0280*/  DSETP.GT.AND P0, PT, R10, UR6, PT ;  /* 0x000000060a007e2a */ /* 0x002fdc000bf04000 */
[----:B------:R-:W-:Y:S05]  /*0290*/  @!P0 BRA `(.L_x_45) ;  /* 0x0000000000ac8947 */ /* 0x000fea0003800000 */
[----:B-----5:R-:W0:Y:S01]  /*02a0*/  LDC.64 R4, c[0x0][0x388] ;  /* 0x0000e200ff047b82 */ /* 0x020e220000000a00 */
[----:B------:R-:W1:Y:S01]  /*02b0*/  MUFU.RCP64H R3, R11 ;  /* 0x0000000b00037308 */ /* 0x000e620000001800 */
[----:B------:R-:W-:-:S06]  /*02c0*/  IMAD.MOV.U32 R2, RZ, RZ, 0x1 ;  /* 0x00000001ff027424 */ /* 0x000fcc00078e00ff */
[----:B------:R-:W2:Y:S01]  /*02d0*/  LDC R14, c[0x0][0x3ac] ;  /* 0x0000eb00ff0e7b82 */ /* 0x000ea20000000800 */
[----:B0-----:R-:W-:-:S06]  /*02e0*/  IMAD.WIDE.U32 R4, R0, 0x8, R4 ;  /* 0x0000000800047825 */ /* 0x001fcc00078e0004 */
[----:B------:R-:W5:Y:S01]  /*02f0*/  LDG.E.64 R4, desc[UR4][R4.64] ;  /* 0x0000000404047981 */ /* 0x000f62000c1e1b00 */
[----:B-1----:R-:W-:Y:S01]  /*0300*/  DFMA R8, -R10, R2, 1 ;  /* 0x3ff000000a08742b */ /* 0x002fe20000000102 */
[----:B--2---:R-:W-:-:S07]  /*0310*/  FSETP.GEU.AND P1, PT, |R14|, 6.5827683646048100446e-37, PT ;  /* 0x036000000e00780b */ /* 0x004fce0003f2e200 */
[----:B------:R-:W-:-:S08]  /*0320*/  DFMA R8, R8, R8, R8 ;  /* 0x000000080808722b */ /* 0x000fd00000000008 */
[----:B------:R-:W-:-:S08]  /*0330*/  DFMA R8, R2, R8, R2 ;  /* 0x000000080208722b */ /* 0x000fd00000000002 */
[----:B------:R-:W-:-:S08]  /*0340*/  DFMA R2, -R10, R8, 1 ;  /* 0x3ff000000a02742b */ /* 0x000fd00000000108 */
[----:B------:R-:W-:-:S08]  /*0350*/  DFMA R2, R8, R2, R8 ;  /* 0x000000020802722b */ /* 0x000fd00000000008 */
[----:B------:R-:W-:-:S08]  /*0360*/  DMUL R8, R2, UR6 ;  /* 0x0000000602087c28 */ /* 0x000fd00008000000 */
[----:B------:R-:W-:-:S08]  /*0370*/  DFMA R12, -R10, R8, UR6 ;  /* 0x000000060a0c7e2b */ /* 0x000fd00008000108 */
[----:B------:R-:W-:-:S10]  /*0380*/  DFMA R2, R2, R12, R8 ;  /* 0x0000000c0202722b */ /* 0x000fd40000000008 */
[----:B------:R-:W-:-:S05]  /*0390*/  FFMA R8, RZ, R11, R3 ;  /* 0x0000000bff087223 */ /* 0x000fca0000000003 */
[----:B------:R-:W-:-:S13]  /*03a0*/  FSETP.GT.AND P0, PT, |R8|, 1.469367938527859385e-39, PT ;  /* 0x001000000800780b */ /* 0x000fda0003f04200 */
[----:B------:R-:W-:Y:S05]  /*03b0*/  @P0 BRA P1, `(.L_x_46) ;  /* 0x0000000000080947 */ /* 0x000fea0000800000 */
[----:B------:R-:W-:-:S07]  /*03c0*/  MOV R14, 0x3e0 ;  /* 0x000003e0000e7802 */ /* 0x000fce0000000f00 */
[----:B-----5:R-:W-:Y:S05]  /*03d0*/  CALL.REL.NOINC `($__internal_4_$__cuda_sm20_div_rn_f64_full) ;  /* 0x0000000000847944 */ /* 0x020fea0003c00000 */
.L_x_46:
[----:B------:R-:W0:Y:S01]  /*03e0*/  MUFU.RSQ64H R9, R3 ;  /* 0x0000000300097308 */ /* 0x000e220000001c00 */
[----:B------:R-:W-:Y:S01]  /*03f0*/  VIADD R8, R3, 0xfcb00000 ;  /* 0xfcb0000003087836 */ /* 0x000fe20000000000 */
[----:B------:R-:W-:Y:S01]  /*0400*/  BSSY.RECONVERGENT B1, `(.L_x_47) ;  /* 0x0000013000017945 */ /* 0x000fe20003800200 */
[----:B------:R-:W-:Y:S02]  /*0410*/  IMAD.MOV.U32 R12, RZ, RZ, 0x0 ;  /* 0x00000000ff0c7424 */ /* 0x000fe400078e00ff */
[----:B------:R-:W-:Y:S01]  /*0420*/  IMAD.MOV.U32 R13, RZ, RZ, 0x3fd80000 ;  /* 0x3fd80000ff0d7424 */ /* 0x000fe200078e00ff */
[----:B------:R-:W-:Y:S01]  /*0430*/  ISETP.GE.U32.AND P0, PT, R8, 0x7ca00000, PT ;  /* 0x7ca000000800780c */ /* 0x000fe20003f06070 */
[----:B0-----:R-:W-:-:S08]  /*0440*/  DMUL R10, R8, R8 ;  /* 0x00000008080a7228 */ /* 0x001fd00000000000 */
[----:B------:R-:W-:-:S08]  /*0450*/  DFMA R10, -R10, R2, 1 ;  /* 0x3ff000000a0a742b */ /* 0x000fd00000000102 */
[----:B------:R-:W-:Y:S02]  /*0460*/  DFMA R12, R10, R12, 0.5 ;  /* 0x3fe000000a0c742b */ /* 0x000fe4000000000c */
[----:B------:R-:W-:-:S08]  /*0470*/  DMUL R10, R8, R10 ;  /* 0x0000000a080a7228 */ /* 0x000fd00000000000 */
[----:B------:R-:W-:-:S08]  /*0480*/  DFMA R18, R12, R10, R8 ;  /* 0x0000000a0c12722b */ /* 0x000fd00000000008 */
[----:B------:R-:W-:Y:S02]  /*0490*/  DMUL R10, R18, R2 ;  /* 0x00000002120a7228 */ /* 0x000fe40000000000 */
[----:B------:R-:W-:Y:S01]  /*04a0*/  VIADD R17, R19, 0xfff00000 ;  /* 0xfff0000013117836 */ /* 0x000fe20000000000 */
[----:B------:R-:W-:-:S05]  /*04b0*/  MOV R16, R18 ;  /* 0x0000001200107202 */ /* 0x000fca0000000f00 */
[----:B------:R-:W-:-:S08]  /*04c0*/  DFMA R12, R10, -R10, R2 ;  /* 0x8000000a0a0c722b */ /* 0x000fd00000000002 */
[----:B------:R-:W-:Y:S01]  /*04d0*/  DFMA R14, R12, R16, R10 ;  /* 0x000000100c0e722b */ /* 0x000fe2000000000a */
[----:B------:R-:W-:Y:S10]  /*04e0*/  @!P0 BRA `(.L_x_48) ;  /* 0x0000000000108947 */ /* 0x000ff40003800000 */
[----:B------:R-:W-:Y:S01]  /*04f0*/  IMAD.MOV.U32 R14, RZ, RZ, R2 ;  /* 0x000000ffff0e7224 */ /* 0x000fe200078e0002 */
[----:B------:R-:W-:Y:S01]  /*0500*/  MOV R2, 0x530 ;  /* 0x0000053000027802 */ /* 0x000fe20000000f00 */
[----:B------:R-:W-:-:S07]  /*0510*/  IMAD.MOV.U32 R15, RZ, RZ, R3 ;  /* 0x000000ffff0f7224 */ /* 0x000fce00078e0003 */
[----:B-----5:R-:W-:Y:S05]  /*0520*/  CALL.REL.NOINC `($__internal_5_$__cuda_sm20_dsqrt_rn_f64_mediumpath_v1) ;  /* 0x0000000400b07944 */ /* 0x020fea0003c00000 */
.L_x_48:
[----:B------:R-:W-:Y:S05]  /*0530*/  BSYNC.RECONVERGENT B1 ;  /* 0x0000000000017941 */ /* 0x000fea0003800200 */
.L_x_47:
[----:B-----5:R-:W-:-:S11]  /*0540*/  DFMA R4, R4, R14, R6 ;  /* 0x0000000e0404722b */ /* 0x020fd60000000006 */
.L_x_45:
[----:B------:R-:W-:Y:S05]  /*0550*/  BSYNC.RECONVERGENT B0 ;  /* 0x0000000000007941 */ /* 0x000fea0003800200 */
.L_x_44:
[----:B------:R-:W0:Y:S02]  /*0560*/  LDC.64 R2, c[0x0][0x3a0] ;  /* 0x0000e800ff027b82 */ /* 0x000e240000000a00 */
[----:B0-----:R-:W-:-:S05]  /*0570*/  IMAD.WIDE.U32 R2, R0, 0x10, R2 ;  /* 0x0000001000027825 */ /* 0x001fca00078e0002 */
[----:B------:R-:W2:Y:S02]  /*0580*/  LDG.E.128 R8, desc[UR4][R2.64] ;  /* 0x0000000402087981 */ /* 0x000ea4000c1e1d00 */
[----:B--2---:R-:W-:Y:S02]  /*0590*/  DMUL R6, RZ, R10 ;  /* 0x0000000aff067228 */ /* 0x004fe40000000000 */
[----:B-----5:R-:W-:-:S06]  /*05a0*/  DMUL R10, R10, R4 ;  /* 0x000000040a0a7228 */ /* 0x020fcc0000000000 */
[----:B------:R-:W-:Y:S02]  /*05b0*/  DFMA R4, R8, R4, -R6 ;  /* 0x000000040804722b */ /* 0x000fe40000000806 */
[----:B------:R-:W-:-:S07]  /*05c0*/  DFMA R6, RZ, R8, R10 ;  /* 0x00000008ff06722b */ /* 0x000fce000000000a */
[----:B------:R-:W-:Y:S01]  /*05d0*/  STG.E.128 desc[UR4][R2.64], R4 ;  /* 0x0000000402007986 */ /* 0x000fe2000c101d04 */
[----:B------:R-:W-:Y:S05]  /*05e0*/  EXIT ;  /* 0x000000000000794d */ /* 0x000fea0003800000 */
        .weak           $__internal_4_$__cuda_sm20_div_rn_f64_full
        .type           $__internal_4_$__cuda_sm20_div_rn_f64_full,@function
        .size           $__internal_4_$__cuda_sm20_div_rn_f64_full,($__internal_5_$__cuda_sm20_dsqrt_rn_f64_mediumpath_v1 - $__internal_4_$__cuda_sm20_div_rn_f64_full)
$__internal_4_$__cuda_sm20_div_rn_f64_full:
[C---:B------:R-:W-:Y:S01]  /*05f0*/  FSETP.GEU.AND P0, PT, |R11|.reuse, 1.469367938527859385e-39, PT ;  /* 0x001000000b00780b */ /* 0x040fe20003f0e200 */
[--C-:B------:R-:W-:Y:S01]  /*0600*/  IMAD.MOV.U32 R12, RZ, RZ, R10.reuse ;  /* 0x000000ffff0c7224 */ /* 0x100fe200078e000a */
[C---:B------:R-:W-:Y:S01]  /*0610*/  LOP3.LUT R8, R11.reuse, 0x800fffff, RZ, 0xc0, !PT ;  /* 0x800fffff0b087812 */ /* 0x040fe200078ec0ff */
[----:B------:R-:W-:Y:S01]  /*0620*/  IMAD.MOV.U32 R13, RZ, RZ, R11 ;  /* 0x000000ffff0d7224 */ /* 0x000fe200078e000b */
[----:B------:R-:W0:Y:S01]  /*0630*/  LDC.64 R2, c[0x0][0x3a8] ;  /* 0x0000ea00ff027b82 */ /* 0x000e220000000a00 */
[----:B------:R-:W-:Y:S01]  /*0640*/  MOV R16, 0x1 ;  /* 0x0000000100107802 */ /* 0x000fe20000000f00 */
[----:B------:R-:W-:Y:S01]  /*0650*/  IMAD.MOV.U32 R22, RZ, RZ, 0x1ca00000 ;  /* 0x1ca00000ff167424 */ /* 0x000fe200078e00ff */
[----:B------:R-:W-:Y:S01]  /*0660*/  LOP3.LUT R9, R8, 0x3ff00000, RZ, 0xfc, !PT ;  /* 0x3ff0000008097812 */ /* 0x000fe200078efcff */
[----:B------:R-:W-:Y:S01]  /*0670*/  IMAD.MOV.U32 R8, RZ, RZ, R10 ;  /* 0x000000ffff087224 */ /* 0x000fe200078e000a */
[----:B------:R-:W-:-:S04]  /*0680*/  LOP3.LUT R20, R11, 0x7ff00000, RZ, 0xc0, !PT ;  /* 0x7ff000000b147812 */ /* 0x000fc800078ec0ff */
[----:B------:R-:W-:-:S06]  /*0690*/  @!P0 DMUL R8, R12, 8.98846567431157953865e+307 ;  /* 0x7fe000000c088828 */ /* 0x000fcc0000000000 */
[----:B------:R-:W1:Y:S01]  /*06a0*/  MUFU.RCP64H R17, R9 ;  /* 0x0000000900117308 */ /* 0x000e620000001800 */
[----:B0-----:R-:W-:-:S04]  /*06b0*/  LOP3.LUT R15, R3, 0x7ff00000, RZ, 0xc0, !PT ;  /* 0x7ff00000030f7812 */ /* 0x001fc800078ec0ff */
[----:B------:R-:W-:Y:S01]  /*06c0*/  ISETP.GE.U32.AND P1, PT, R15, R20, PT ;  /* 0x000000140f00720c */ /* 0x000fe20003f26070 */
[----:B------:R-:W-:Y:S01]  /*06d0*/  IMAD.MOV.U32 R23, RZ, RZ, R15 ;  /* 0x000000ffff177224 */ /* 0x000fe200078e000f */
[----:B-1----:R-:W-:Y:S02]  /*06e0*/  DFMA R18, R16, -R8, 1 ;  /* 0x3ff000001012742b */ /* 0x002fe40000000808 */
[----:B------:R-:W-:Y:S02]  /*06f0*/  SEL R10, R22, 0x63400000, !P1 ;  /* 0x63400000160a7807 */ /* 0x000fe40004800000 */
[----:B------:R-:W-:Y:S02]  /*0700*/  FSETP.GEU.AND P1, PT, |R3|, 1.469367938527859385e-39, PT ;  /* 0x001000000300780b */ /* 0x000fe40003f2e200 */
[----:B------:R-:W-:Y:S01]  /*0710*/  LOP3.LUT R11, R10, 0x800fffff, R3, 0xf8, !PT ;  /* 0x800fffff0a0b7812 */ /* 0x000fe200078ef803 */
[----:B------:R-:W-:Y:S01]  /*0720*/  IMAD.MOV.U32 R10, RZ, RZ, R2 ;  /* 0x000000ffff0a7224 */ /* 0x000fe200078e0002 */
[----:B------:R-:W-:-:S08]  /*0730*/  DFMA R18, R18, R18, R18 ;  /* 0x000000121212722b */ /* 0x000fd00000000012 */
[----:B------:R-:W-:-:S08]  /*0740*/  DFMA R16, R16, R18, R16 ;  /* 0x000000121010722b */ /* 0x000fd00000000010 */
[----:B------:R-:W-:-:S08]  /*0750*/  DFMA R18, R16, -R8, 1 ;  /* 0x3ff000001012742b */ /* 0x000fd00000000808 */
[----:B------:R-:W-:Y:S01]  /*0760*/  DFMA R16, R16, R18, R16 ;  /* 0x000000121010722b */ /* 0x000fe20000000010 */
[----:B------:R-:W-:Y:S10]  /*0770*/  @P1 BRA `(.L_x_49) ;  /* 0x0000000000201947 */ /* 0x000ff40003800000 */
[----:B------:R-:W-:-:S04]  /*0780*/  LOP3.LUT R18, R13, 0x7ff00000, RZ, 0xc0, !PT ;  /* 0x7ff000000d127812 */ /* 0x000fc800078ec0ff */
[----:B------:R-:W-:-:S04]  /*0790*/  ISETP.GE.U32.AND P1, PT, R15, R18, PT ;  /* 0x000000120f00720c */ /* 0x000fc80003f26070 */
[----:B------:R-:W-:-:S04]  /*07a0*/  SEL R18, R22, 0x63400000, !P1 ;  /* 0x6340000016127807 */ /* 0x000fc80004800000 */
[----:B------:R-:W-:-:S04]  /*07b0*/  LOP3.LUT R18, R18, 0x80000000, R3, 0xf8, !PT ;  /* 0x8000000012127812 */ /* 0x000fc800078ef803 */
[----:B------:R-:W-:Y:S01]  /*07c0*/  LOP3.LUT R19, R18, 0x100000, RZ, 0xfc, !PT ;  /* 0x0010000012137812 */ /* 0x000fe200078efcff */
[----:B------:R-:W-:-:S06]  /*07d0*/  IMAD.MOV.U32 R18, RZ, RZ, RZ ;  /* 0x000000ffff127224 */ /* 0x000fcc00078e00ff */
[----:B------:R-:W-:-:S10]  /*07e0*/  DFMA R10, R10, 2, -R18 ;  /* 0x400000000a0a782b */ /* 0x000fd40000000812 */
[----:B------:R-:W-:-:S07]  /*07f0*/  LOP3.LUT R23, R11, 0x7ff00000, RZ, 0xc0, !PT ;  /* 0x7ff000000b177812 */ /* 0x000fce00078ec0ff */
.L_x_49:
[----:B------:R-:W-:Y:S01]  /*0800*/  IMAD.MOV.U32 R24, RZ, RZ, R20 ;  /* 0x000000ffff187224 */ /* 0x000fe200078e0014 */
[----:B------:R-:W-:Y:S01]  /*0810*/  IADD3 R25, PT, PT, R23, -0x1, RZ ;  /* 0xffffffff17197810 */ /* 0x000fe20007ffe0ff */
[----:B------:R-:W-:Y:S01]  /*0820*/  DMUL R18, R16, R10 ;  /* 0x0000000a10127228 */ /* 0x000fe20000000000 */
[----:B------:R-:W-:Y:S02]  /*0830*/  @!P0 LOP3.LUT R24, R9, 0x7ff00000, RZ, 0xc0, !PT ;  /* 0x7ff0000009188812 */ /* 0x000fe400078ec0ff */
[----:B------:R-:W-:-:S03]  /*0840*/  ISETP.GT.U32.AND P0, PT, R25, 0x7feffffe, PT ;  /* 0x7feffffe1900780c */ /* 0x000fc60003f04070 */
[----:B------:R-:W-:Y:S02]  /*0850*/  VIADD R25, R24, 0xffffffff ;  /* 0xffffffff18197836 */ /* 0x000fe40000000000 */
[----:B------:R-:W-:-:S03]  /*0860*/  DFMA R20, R18, -R8, R10 ;  /* 0x800000081214722b */ /* 0x000fc6000000000a */
[----:B------:R-:W-:-:S05]  /*0870*/  ISETP.GT.U32.OR P0, PT, R25, 0x7feffffe, P0 ;  /* 0x7feffffe1900780c */ /* 0x000fca0000704470 */
[----:B------:R-:W-:-:S08]  /*0880*/  DFMA R16, R16, R20, R18 ;  /* 0x000000141010722b */ /* 0x000fd00000000012 */
[----:B------:R-:W-:Y:S05]  /*0890*/  @P0 BRA `(.L_x_50) ;  /* 0x00000000006c0947 */ /* 0x000fea0003800000 */
[----:B------:R-:W-:Y:S01]  /*08a0*/  LOP3.LUT R18, R13, 0x7ff00000, RZ, 0xc0, !PT ;  /* 0x7ff000000d127812 */ /* 0x000fe200078ec0ff */
[----:B------:R-:W-:-:S03]  /*08b0*/  IMAD.MOV.U32 R20, RZ, RZ, RZ ;  /* 0x000000ffff147224 */ /* 0x000fc600078e00ff */
[CC--:B------:R-:W-:Y:S02]  /*08c0*/  VIADDMNMX R2, R15.reuse, -R18.reuse, 0xb9600000, !PT ;  /* 0xb96000000f027446 */ /* 0x0c0fe40007800912 */
[----:B------:R-:W-:Y:S02]  /*08d0*/  ISETP.GE.U32.AND P0, PT, R15, R18, PT ;  /* 0x000000120f00720c */ /* 0x000fe40003f06070 */
[----:B------:R-:W-:Y:S02]  /*08e0*/  VIMNMX R2, PT, PT, R2, 0x46a00000, PT ;  /* 0x46a0000002027848 */ /* 0x000fe40003fe0100 */
[----:B------:R-:W-:-:S05]  /*08f0*/  SEL R3, R22, 0x63400000, !P0 ;  /* 0x6340000016037807 */ /* 0x000fca0004000000 */
[----:B------:R-:W-:-:S04]  /*0900*/  IMAD.IADD R2, R2, 0x1, -R3 ;  /* 0x0000000102027824 */ /* 0x000fc800078e0a03 */
        /* <DEDUP_REMOVED lines=10> */
[C---:B------:R-:W-:Y:S01]  /*09b0*/  IADD3 R9, PT, PT, -R2.reuse, RZ, RZ ;  /* 0x000000ff02097210 */ /* 0x040fe20007ffe1ff */
[----:B------:R-:W-:Y:S01]  /*09c0*/  IMAD.MOV.U32 R8, RZ, RZ, RZ ;  /* 0x000000ffff087224 */ /* 0x000fe200078e00ff */
[----:B------:R-:W-:-:S05]  /*09d0*/  IADD3 R3, PT, PT, -R2, -0x43300000, RZ ;  /* 0xbcd0000002037810 */ /* 0x000fca0007ffe1ff */
[----:B------:R-:W-:Y:S02]  /*09e0*/  DFMA R8, R18, -R8, R16 ;  /* 0x800000081208722b */ /* 0x000fe40000000010 */
[----:B------:R-:W-:-:S08]  /*09f0*/  DMUL.RP R16, R16, R20 ;  /* 0x0000001410107228 */ /* 0x000fd00000008000 */
[----:B------:R-:W-:Y:S02]  /*0a00*/  FSETP.NEU.AND P0, PT, |R9|, R3, PT ;  /* 0x000000030900720b */ /* 0x000fe40003f0d200 */
[----:B------:R-:W-:Y:S02]  /*0a10*/  LOP3.LUT R13, R17, R13, RZ, 0x3c, !PT ;  /* 0x0000000d110d7212 */ /* 0x000fe400078e3cff */
[----:B------:R-:W-:Y:S02]  /*0a20*/  FSEL R18, R16, R18, !P0 ;  /* 0x0000001210127208 */ /* 0x000fe40004000000 */
[----:B------:R-:W-:Y:S01]  /*0a30*/  FSEL R19, R13, R19, !P0 ;  /* 0x000000130d137208 */ /* 0x000fe20004000000 */
[----:B------:R-:W-:Y:S06]  /*0a40*/  BRA `(.L_x_51) ;  /* 0x0000000000587947 */ /* 0x000fec0003800000 */
.L_x_50:
[----:B------:R-:W0:Y:S02]  /*0a50*/  LDC.64 R8, c[0x0][0x3a8] ;  /* 0x0000ea00ff087b82 */ /* 0x000e240000000a00 */
[----:B0-----:R-:W-:-:S14]  /*0a60*/  DSETP.NAN.AND P0, PT, R8, R8, PT ;  /* 0x000000080800722a */ /* 0x001fdc0003f08000 */
        /* <DEDUP_REMOVED lines=12> */
[----:B------:R-:W-:Y:S01]  /*0b30*/  @P0 IMAD.MOV.U32 R18, RZ, RZ, RZ ;  /* 0x000000ffff120224 */ /* 0x000fe200078e00ff */
[----:B------:R-:W-:Y:S01]  /*0b40*/  @P0 MOV R19, R2 ;  /* 0x0000000200130202 */ /* 0x000fe20000000f00 */
[----:B------:R-:W-:Y:S06]  /*0b50*/  BRA `(.L_x_51) ;  /* 0x0000000000147947 */ /* 0x000fec0003800000 */
.L_x_53:
[----:B------:R-:W-:Y:S01]  /*0b60*/  LOP3.LUT R19, R13, 0x80000, RZ, 0xfc, !PT ;  /* 0x000800000d137812 */ /* 0x000fe200078efcff */
[----:B------:R-:W-:Y:S01]  /*0b70*/  IMAD.MOV.U32 R18, RZ, RZ, R12 ;  /* 0x000000ffff127224 */ /* 0x000fe200078e000c */
[----:B------:R-:W-:Y:S06]  /*0b80*/  BRA `(.L_x_51) ;  /* 0x0000000000087947 */ /* 0x000fec0003800000 */
.L_x_52:
[----:B------:R-:W-:Y:S01]  /*0b90*/  LOP3.LUT R19, R3, 0x80000, RZ, 0xfc, !PT ;  /* 0x0008000003137812 */ /* 0x000fe200078efcff */
[----:B------:R-:W-:-:S07]  /*0ba0*/  IMAD.MOV.U32 R18, RZ, RZ, R2 ;  /* 0x000000ffff127224 */ /* 0x000fce00078e0002 */
.L_x_51:
[----:B------:R-:W-:Y:S02]  /*0bb0*/  IMAD.MOV.U32 R15, RZ, RZ, 0x0 ;  /* 0x00000000ff0f7424 */ /* 0x000fe400078e00ff */
[----:B------:R-:W-:Y:S02]  /*0bc0*/  IMAD.MOV.U32 R2, RZ, RZ, R18 ;  /* 0x000000ffff027224 */ /* 0x000fe400078e0012 */
[----:B------:R-:W-:Y:S01]  /*0bd0*/  IMAD.MOV.U32 R3, RZ, RZ, R19 ;  /* 0x000000ffff037224 */ /* 0x000fe200078e0013 */
[----:B------:R-:W-:Y:S06]  /*0be0*/  RET.REL.NODEC R14 `(dm_k4) ;  /* 0xfffffff40e047950 */ /* 0x000fec0003c3ffff */
        .weak           $__internal_5_$__cuda_sm20_dsqrt_rn_f64_mediumpath_v1
        .type           $__internal_5_$__cuda_sm20_dsqrt_rn_f64_mediumpath_v1,@function
        .size           $__internal_5_$__cuda_sm20_dsqrt_rn_f64_mediumpath_v1,(.L_x_122 - $__internal_5_$__cuda_sm20_dsqrt_rn_f64_mediumpath_v1)
$__internal_5_$__cuda_sm20_dsqrt_rn_f64_mediumpath_v1:
[----:B------:R-:W-:Y:S01]  /*0bf0*/  ISETP.GE.U32.AND P0, PT, R8, -0x3400000, PT ;  /* 0xfcc000000800780c */ /* 0x000fe20003f06070 */
[----:B------:R-:W-:Y:S01]  /*0c00*/  BSSY.RECONVERGENT B2, `(.L_x_54) ;  /* 0x0000026000027945 */ /* 0x000fe20003800200 */
[----:B------:R-:W-:Y:S01]  /*0c10*/  MOV R16, R18 ;  /* 0x0000001200107202 */ /* 0x000fe20000000f00 */
[----:B------:R-:W-:Y:S02]  /*0c20*/  IMAD.MOV.U32 R8, RZ, RZ, R12 ;  /* 0x000000ffff087224 */ /* 0x000fe400078e000c */
[----:B------:R-:W-:-:S08]  /*0c30*/  IMAD.MOV.U32 R9, RZ, RZ, R13 ;  /* 0x000000ffff097224 */ /* 0x000fd000078e000d */
        /* <DEDUP_REMOVED lines=9> */
.L_x_55:
[----:B------:R-:W-:-:S14]  /*0cd0*/  DSETP.NE.AND P0, PT, R14, RZ, PT ;  /* 0x000000ff0e00722a */ /* 0x000fdc0003f05000 */
[----:B------:R-:W-:Y:S05]  /*0ce0*/  @!P0 BRA `(.L_x_57) ;  /* 0x0000000000588947 */ /* 0x000fea0003800000 */
[----:B------:R-:W-:-:S13]  /*0cf0*/  ISETP.GE.AND P0, PT, R15, RZ, PT ;  /* 0x000000ff0f00720c */ /* 0x000fda0003f06270 */
[----:B------:R-:W-:Y:S01]  /*0d00*/  @!P0 IMAD.MOV.U32 R8, RZ, RZ, 0x0 ;  /* 0x00000000ff088424 */ /* 0x000fe200078e00ff */
[----:B------:R-:W-:Y:S01]  /*0d10*/  @!P0 MOV R9, 0xfff80000 ;  /* 0xfff8000000098802 */ /* 0x000fe20000000f00 */
        /* <DEDUP_REMOVED lines=17> */
[----:B------:R-:W-:Y:S01]  /*0e30*/  IADD3 R9, PT, PT, R9, -0x3500000, RZ ;  /* 0xfcb0000009097810 */ /* 0x000fe20007ffe0ff */
[----:B------:R-:W-:Y:S06]  /*0e40*/  BRA `(.L_x_56) ;  /* 0x0000000000047947 */ /* 0x000fec0003800000 */
.L_x_57:
[----:B------:R-:W-:-:S11]  /*0e50*/  DADD R8, R14, R14 ;  /* 0x000000000e087229 */ /* 0x000fd6000000000e */
.L_x_56:
[----:B------:R-:W-:Y:S05]  /*0e60*/  BSYNC.RECONVERGENT B2 ;  /* 0x0000000000027941 */ /* 0x000fea0003800200 */
.L_x_54:
[----:B------:R-:W-:Y:S02]  /*0e70*/  IMAD.MOV.U32 R3, RZ, RZ, 0x0 ;  /* 0x00000000ff037424 */ /* 0x000fe400078e00ff */
[----:B------:R-:W-:Y:S02]  /*0e80*/  IMAD.MOV.U32 R14, RZ, RZ, R8 ;  /* 0x000000ffff0e7224 */ /* 0x000fe400078e0008 */
[----:B------:R-:W-:Y:S01]  /*0e90*/  IMAD.MOV.U32 R15, RZ, RZ, R9 ;  /* 0x000000ffff0f7224 */ /* 0x000fe200078e0009 */
[----:B------:R-:W-:Y:S06]  /*0ea0*/  RET.REL.NODEC R2 `(dm_k4) ;  /* 0xfffffff002547950 */ /* 0x000fec0003c3ffff */
.L_x_58:
        /* <DEDUP_REMOVED lines=13> */
.L_x_122:


//--------------------- .text.dm_reduce_dev       --------------------------
	.section	.text.dm_reduce_dev,"ax",@progbits
	.align	128
        .global         dm_reduce_dev
        .type           dm_reduce_dev,@function
        .size           dm_reduce_dev,(.L_x_134 - dm_reduce_dev)
        .other          dm_reduce_dev,@"STO_CUDA_ENTRY STV_DEFAULT"
dm_reduce_dev:
.text.dm_reduce_dev:
[----:B------:R-:W-:Y:S01]  /*0000*/  LDC R1, c[0x0][0x37c] ;  /* 0x0000df00ff017b82 */ /* 0x000fe20000000800 */
[----:B------:R-:W0:Y:S07]  /*0010*/  S2R R3, SR_TID.X ;  /* 0x0000000000037919 */ /* 0x000e2e0000002100 */
[----:B------:R-:W1:Y:S01]  /*0020*/  LDC.64 R4, c[0x0][0x380] ;  /* 0x0000e000ff047b82 */ /* 0x000e620000000a00 */
[----:B------:R-:W0:Y:S01]  /*0030*/  LDCU UR4, c[0x0][0x360] ;  /* 0x00006c00ff0477ac */ /* 0x000e220008000800 */
[----:B------:R-:W0:Y:S01]  /*0040*/  S2R R0, SR_CTAID.X ;  /* 0x0000000000007919 */ /* 0x000e220000002500 */
[----:B------:R-:W2:Y:S05]  /*0050*/  LDCU.64 UR6, c[0x0][0x358] ;  /* 0x00006b00ff0677ac */ /* 0x000eaa0008000a00 */
[----:B------:R-:W3:Y:S01]  /*0060*/  LDC R10, c[0x0][0x390] ;  /* 0x0000e400ff0a7b82 */ /* 0x000ee20000000800 */
[----:B0-----:R-:W-:-:S04]  /*0070*/  IMAD R7, R0, UR4, R3 ;  /* 0x0000000400077c24 */ /* 0x001fc8000f8e0203 */
[----:B-1----:R-:W-:-:S06]  /*0080*/  IMAD.WIDE.U32 R4, R7, 0x8, R4 ;  /* 0x0000000807047825 */ /* 0x002fcc00078e0004 */
[----:B--2---:R-:W2:Y:S01]  /*0090*/  LDG.E.64 R4, desc[UR6][R4.64] ;  /* 0x0000000604047981 */ /* 0x004ea2000c1e1b00 */
[----:B------:R-:W0:Y:S01]  /*00a0*/  S2UR UR5, SR_CgaCtaId ;  /* 0x00000000000579c3 */ /* 0x000e220000008800 */
[----:B---3--:R-:W-:Y:S01]  /*00b0*/  IADD3 R2, PT, PT, -R10, UR4, RZ ;  /* 0x000000040a027c10 */ /* 0x008fe2000fffe1ff */
[----:B------:R-:W-:Y:S01]  /*00c0*/  UMOV UR4, 0x400 ;  /* 0x0000040000047882 */ /* 0x000fe20000000000 */
[C---:B------:R-:W-:Y:S02]  /*00d0*/  ISETP.NE.AND P0, PT, R3.reuse, RZ, PT ;  /* 0x000000ff0300720c */ /* 0x040fe40003f05270 */
[----:B------:R-:W-:Y:S01]  /*00e0*/  ISETP.GE.U32.AND P1, PT, R3, R2, PT ;  /* 0x000000020300720c */ /* 0x000fe20003f26070 */
[----:B0-----:R-:W-:-:S06]  /*00f0*/  ULEA UR4, UR5, UR4, 0x18 ;  /* 0x0000000405047291 */ /* 0x001fcc000f8ec0ff */
[----:B------:R-:W-:-:S06]  /*0100*/  LEA R11, R3, UR4, 0x3 ;  /* 0x00000004030b7c11 */ /* 0x000fcc000f8e18ff */
[C---:B------:R-:W-:Y:S01]  /*0110*/  @!P1 IMAD R2, R10.reuse, 0x8, R11 ;  /* 0x000000080a029824 */ /* 0x040fe200078e020b */
[----:B------:R-:W-:-:S04]  /*0120*/  LEA.HI R10, R10, R10, RZ, 0x1 ;  /* 0x0000000a0a0a7211 */ /* 0x000fc800078f08ff */
[----:B------:R-:W-:-:S04]  /*0130*/  SHF.R.S32.HI R10, RZ, 0x1, R10 ;  /* 0x00000001ff0a7819 */ /* 0x000fc8000001140a */
[----:B------:R-:W-:Y:S01]  /*0140*/  ISETP.GE.U32.AND P2, PT, R10, 0x2, PT ;  /* 0x000000020a00780c */ /* 0x000fe20003f46070 */
[----:B--2---:R-:W-:Y:S01]  /*0150*/  STS.64 [R11], R4 ;  /* 0x000000040b007388 */ /* 0x004fe20000000a00 */
[----:B------:R-:W-:Y:S06]  /*0160*/  BAR.SYNC.DEFER_BLOCKING 0x0 ;  /* 0x0000000000007b1d */ /* 0x000fec0000010000 */
[----:B------:R-:W-:Y:S04]  /*0170*/  @!P1 LDS.64 R6, [R2] ;  /* 0x0000000002069984 */ /* 0x000fe80000000a00 */
[----:B------:R-:W0:Y:S02]  /*0180*/  @!P1 LDS.64 R8, [R11] ;  /* 0x000000000b089984 */ /* 0x000e240000000a00 */
[----:B0-----:R-:W-:-:S07]  /*0190*/  @!P1 DADD R6, R6, R8 ;  /* 0x0000000006069229 */ /* 0x001fce0000000008 */
[----:B------:R0:W-:Y:S01]  /*01a0*/  @!P1 STS.64 [R11], R6 ;  /* 0x000000060b009388 */ /* 0x0001e20000000a00 */
[----:B------:R-:W-:Y:S05]  /*01b0*/  @!P2 BRA `(.L_x_59) ;  /* 0x000000000028a947 */ /* 0x000fea0003800000 */
.L_x_60:
[----:B------:R-:W-:-:S13]  /*01c0*/  ISETP.GE.U32.AND P1, PT, R3, R10, PT ;  /* 0x0000000a0300720c */ /* 0x000fda0003f26070 */
[----:B------:R-:W-:Y:S01]  /*01d0*/  @!P1 IMAD R2, R10, 0x8, R11 ;  /* 0x000000080a029824 */ /* 0x000fe200078e020b */
[----:B0-----:R-:W-:Y:S04]  /*01e0*/  @!P1 LDS.64 R6, [R11] ;  /* 0x000000000b069984 */ /* 0x001fe80000000a00 */
[----:B------:R-:W0:Y:S02]  /*01f0*/  @!P1 LDS.64 R4, [R2] ;  /* 0x0000000002049984 */ /* 0x000e240000000a00 */
[----:B0-----:R-:W-:-:S07]  /*0200*/  @!P1 DADD R4, R4, R6 ;  /* 0x0000000004049229 */ /* 0x001fce0000000006 */
[----:B------:R1:W-:Y:S01]  /*0210*/  @!P1 STS.64 [R11], R4 ;  /* 0x000000040b009388 */ /* 0x0003e20000000a00 */
[----:B------:R-:W-:Y:S01]  /*0220*/  BAR.SYNC.DEFER_BLOCKING 0x0 ;  /* 0x0000000000007b1d */ /* 0x000fe20000010000 */
[----:B------:R-:W-:Y:S02]  /*0230*/  ISETP.GT.U32.AND P1, PT, R10, 0x3, PT ;  /* 0x000000030a00780c */ /* 0x000fe40003f24070 */
[----:B------:R-:W-:-:S11]  /*0240*/  SHF.R.U32.HI R10, RZ, 0x1, R10 ;  /* 0x00000001ff0a7819 */ /* 0x000fd6000001160a */
[----:B-1----:R-:W-:Y:S05]  /*0250*/  @P1 BRA `(.L_x_60) ;  /* 0xfffffffc00d81947 */ /* 0x002fea000383ffff */
.L_x_59:
[----:B------:R-:W-:Y:S05]  /*0260*/  @P0 EXIT ;  /* 0x000000000000094d */ /* 0x000fea0003800000 */
[----:B------:R-:W1:Y:S01]  /*0270*/  S2UR UR5, SR_CgaCtaId ;  /* 0x00000000000579c3 */ /* 0x000e620000008800 */
[----:B------:R-:W-:-:S07]  /*0280*/  UMOV UR4, 0x400 ;  /* 0x0000040000047882 */ /* 0x000fce0000000000 */
[----:B------:R-:W2:Y:S01]  /*0290*/  LDC.64 R2, c[0x0][0x388] ;  /* 0x0000e200ff027b82 */ /* 0x000ea20000000a00 */
[----:B-1----:R-:W-:Y:S01]  /*02a0*/  ULEA UR4, UR5, UR4, 0x18 ;  /* 0x0000000405047291 */ /* 0x002fe2000f8ec0ff */
[----:B--2---:R-:W-:-:S08]  /*02b0*/  IMAD.WIDE.U32 R2, R0, 0x8, R2 ;  /* 0x0000000800027825 */ /* 0x004fd000078e0002 */
[----:B0-----:R-:W0:Y:S02]  /*02c0*/  LDS.128 R4, [UR4] ;  /* 0x00000004ff047984 */ /* 0x001e240008000c00 */
[----:B0-----:R-:W-:-:S07]  /*02d0*/  DADD R4, R4, R6 ;  /* 0x0000000004047229 */ /* 0x001fce0000000006 */
[----:B------:R-:W-:Y:S01]  /*02e0*/  STG.E.64 desc[UR6][R2.64], R4 ;  /* 0x0000000402007986 */ /* 0x000fe2000c101b06 */
[----:B------:R-:W-:Y:S05]  /*02f0*/  EXIT ;  /* 0x000000000000794d */ /* 0x000fea0003800000 */
.L_x_61:
        /* <DEDUP_REMOVED lines=16> */
.L_x_134:


//--------------------- .text.dm_cal_dev          --------------------------
	.section	.text.dm_cal_dev,"ax",@progbits
	.align	128
        .global         dm_cal_dev
        .type           dm_cal_dev,@function
        .size           dm_cal_dev,(.L_x_125 - dm_cal_dev)
        .other          dm_cal_dev,@"STO_CUDA_ENTRY STV_DEFAULT"
dm_cal_dev:
.text.dm_cal_dev:
[----:B------:R-:W-:Y:S01]  /*0000*/  LDC R1, c[0x0][0x37c] ;  /* 0x0000df00ff017b82 */ /* 0x000fe20000000800 */
[----:B------:R-:W0:Y:S01]  /*0010*/  LDCU UR8, c[0x0][0x360] ;  /* 0x00006c00ff0877ac */ /* 0x000e220008000800 */
[----:B------:R-:W1:Y:S01]  /*0020*/  S2R R0, SR_TID.X ;  /* 0x0000000000007919 */ /* 0x000e620000002100 */
[----:B------:R-:W-:-:S05]  /*0030*/  IMAD.MOV.U32 R10, RZ, RZ, 0x0 ;  /* 0x00000000ff0a7424 */ /* 0x000fca00078e00ff */
[----:B------:R-:W2:Y:S01]  /*0040*/  LDC R12, c[0x0][0x3b8] ;  /* 0x0000ee00ff0c7b82 */ /* 0x000ea20000000800 */
[----:B------:R-:W0:Y:S01]  /*0050*/  LDCU UR4, c[0x0][0x3a8] ;  /* 0x00007500ff0477ac */ /* 0x000e220008000800 */
[----:B------:R-:W1:Y:S01]  /*0060*/  S2R R3, SR_CTAID.X ;  /* 0x0000000000037919 */ /* 0x000e620000002500 */
[----:B------:R-:W-:Y:S01]  /*0070*/  IMAD.MOV.U32 R11, RZ, RZ, 0x3fd80000 ;  /* 0x3fd80000ff0b7424 */ /* 0x000fe200078e00ff */
[----:B------:R-:W3:Y:S01]  /*0080*/  LDCU.64 UR6, c[0x0][0x358] ;  /* 0x00006b00ff0677ac */ /* 0x000ee20008000a00 */
[----:B0-----:R-:W-:-:S09]  /*0090*/  UIMAD UR4, UR8, UR4, URZ ;  /* 0x00000004080472a4 */ /* 0x001fd2000f8e02ff */
[----:B------:R-:W0:Y:S01]  /*00a0*/  I2F.F64.U32 R8, UR4 ;  /* 0x0000000400087d12 */ /* 0x000e220008201800 */
[----:B-1----:R-:W-:-:S07]  /*00b0*/  IMAD R2, R3, UR8, R0 ;  /* 0x0000000803027c24 */ /* 0x002fce000f8e0200 */
[----:B0-----:R-:W0:Y:S01]  /*00c0*/  MUFU.RSQ64H R7, R9 ;  /* 0x0000000900077308 */ /* 0x001e220000001c00 */
[----:B------:R-:W-:-:S05]  /*00d0*/  VIADD R6, R9, 0xfcb00000 ;  /* 0xfcb0000009067836 */ /* 0x000fca0000000000 */
[----:B------:R-:W-:Y:S01]  /*00e0*/  ISETP.GE.U32.AND P0, PT, R6, 0x7ca00000, PT ;  /* 0x7ca000000600780c */ /* 0x000fe20003f06070 */
[----:B0-----:R-:W-:-:S08]  /*00f0*/  DMUL R4, R6, R6 ;  /* 0x0000000606047228 */ /* 0x001fd00000000000 */
[----:B------:R-:W-:-:S08]  /*0100*/  DFMA R4, R8, -R4, 1 ;  /* 0x3ff000000804742b */ /* 0x000fd00000000804 */
[----:B------:R-:W-:Y:S02]  /*0110*/  DFMA R10, R4, R10, 0.5 ;  /* 0x3fe00000040a742b */ /* 0x000fe4000000000a */
[----:B------:R-:W-:-:S08]  /*0120*/  DMUL R4, R6, R4 ;  /* 0x0000000406047228 */ /* 0x000fd00000000000 */
[----:B------:R-:W-:Y:S01]  /*0130*/  DFMA R22, R10, R4, R6 ;  /* 0x000000040a16722b */ /* 0x000fe20000000006 */
[----:B--2---:R-:W-:-:S05]  /*0140*/  IMAD R5, R12, UR4, RZ ;  /* 0x000000040c057c24 */ /* 0x004fca000f8e02ff */
[----:B------:R-:W-:Y:S02]  /*0150*/  IADD3 R4, P1, PT, R5, R2, RZ ;  /* 0x0000000205047210 */ /* 0x000fe40007f3e0ff */
[----:B------:R-:W-:Y:S02]  /*0160*/  DMUL R20, R8, R22 ;  /* 0x0000001608147228 */ /* 0x000fe40000000000 */
[----:B------:R-:W-:Y:S02]  /*0170*/  VIADD R13, R23, 0xfff00000 ;  /* 0xfff00000170d7836 */ /* 0x000fe40000000000 */
[----:B------:R-:W-:Y:S02]  /*0180*/  IMAD.MOV.U32 R12, RZ, RZ, R22 ;  /* 0x000000ffff0c7224 */ /* 0x000fe400078e0016 */
[----:B------:R-:W-:Y:S02]  /*0190*/  IMAD.X R5, RZ, RZ, RZ, P1 ;  /* 0x000000ffff057224 */ /* 0x000fe400008e06ff */
[----:B------:R-:W-:-:S08]  /*01a0*/  DFMA R24, R20, -R20, R8 ;  /* 0x800000141418722b */ /* 0x000fd00000000008 */
[----:B------:R-:W-:Y:S01]  /*01b0*/  DFMA R10, R24, R12, R20 ;  /* 0x0000000c180a722b */ /* 0x000fe20000000014 */
[----:B---3--:R-:W-:Y:S10]  /*01c0*/  @!P0 BRA `(.L_x_62) ;  /* 0x0000000000208947 */ /* 0x008ff40003800000 */
[----:B------:R-:W-:Y:S01]  /*01d0*/  IMAD.MOV.U32 R18, RZ, RZ, R6 ;  /* 0x000000ffff127224 */ /* 0x000fe200078e0006 */
[----:B------:R-:W-:Y:S01]  /*01e0*/  MOV R26, 0x230 ;  /* 0x00000230001a7802 */ /* 0x000fe20000000f00 */
[----:B------:R-:W-:Y:S02]  /*01f0*/  IMAD.MOV.U32 R23, RZ, RZ, R13 ;  /* 0x000000ffff177224 */ /* 0x000fe400078e000d */
[----:B------:R-:W-:Y:S02]  /*0200*/  IMAD.MOV.U32 R28, RZ, RZ, R8 ;  /* 0x000000ffff1c7224 */ /* 0x000fe400078e0008 */
[----:B------:R-:W-:-:S07]  /*0210*/  IMAD.MOV.U32 R19, RZ, RZ, R9 ;  /* 0x000000ffff137224 */ /* 0x000fce00078e0009 */
[----:B------:R-:W-:Y:S05]  /*0220*/  CALL.REL.NOINC `($__internal_8_$__cuda_sm20_dsqrt_rn_f64_mediumpath_v1) ;  /* 0x0000001400407944 */ /* 0x000fea0003c00000 */
[----:B------:R-:W-:Y:S02]  /*0230*/  IMAD.MOV.U32 R10, RZ, RZ, R28 ;  /* 0x000000ffff0a7224 */ /* 0x000fe400078e001c */
[----:B------:R-:W-:-:S07]  /*0240*/  IMAD.MOV.U32 R11, RZ, RZ, R29 ;  /* 0x000000ffff0b7224 */ /* 0x000fce00078e001d */
.L_x_62:
[----:B------:R-:W0:Y:S02]  /*0250*/  LDC.64 R6, c[0x0][0x380] ;  /* 0x0000e000ff067b82 */ /* 0x000e240000000a00 */
[----:B0-----:R-:W-:-:S05]  /*0260*/  IMAD.WIDE.U32 R6, R2, 0x10, R6 ;  /* 0x0000001002067825 */ /* 0x001fca00078e0006 */
[----:B------:R0:W5:Y:S01]  /*0270*/  LDG.E.128 R12, desc[UR6][R6.64] ;  /* 0x00000006060c7981 */ /* 0x000162000c1e1d00 */
[----:B------:R-:W1:Y:S01]  /*0280*/  MUFU.RCP64H R17, R11 ;  /* 0x0000000b00117308 */ /* 0x000e620000001800 */
[----:B------:R-:W-:Y:S01]  /*0290*/  VIADD R16, R11, 0x300402 ;  /* 0x003004020b107836 */ /* 0x000fe20000000000 */
[----:B------:R-:W-:Y:S04]  /*02a0*/  BSSY.RECONVERGENT B0, `(.L_x_63) ;  /* 0x000000e000007945 */ /* 0x000fe80003800200 */
[----:B------:R-:W-:Y:S01]  /*02b0*/  FSETP.GEU.AND P0, PT, |R16|, 5.8789094863358348022e-39, PT ;  /* 0x004004021000780b */ /* 0x000fe20003f0e200 */
[----:B-1----:R-:W-:-:S08]  /*02c0*/  DFMA R18, R16, -R10, 1 ;  /* 0x3ff000001012742b */ /* 0x002fd0000000080a */
[----:B------:R-:W-:-:S08]  /*02d0*/  DFMA R18, R18, R18, R18 ;  /* 0x000000121212722b */ /* 0x000fd00000000012 */
[----:B------:R-:W-:-:S08]  /*02e0*/  DFMA R18, R16, R18, R16 ;  /* 0x000000121012722b */ /* 0x000fd00000000010 */
[----:B------:R-:W-:-:S08]  /*02f0*/  DFMA R20, R18, -R10, 1 ;  /* 0x3ff000001214742b */ /* 0x000fd0000000080a */
[----:B------:R-:W-:Y:S01]  /*0300*/  DFMA R18, R18, R20, R18 ;  /* 0x000000141212722b */ /* 0x000fe20000000012 */
[----:B0-----:R-:W-:Y:S10]  /*0310*/  @P0 BRA `(.L_x_64) ;  /* 0x0000000000180947 */ /* 0x001ff40003800000 */
[----:B------:R-:W-:Y:S01]  /*0320*/  LOP3.LUT R16, R11, 0x7fffffff, RZ, 0xc0, !PT ;  /* 0x7fffffff0b107812 */ /* 0x000fe200078ec0ff */
[----:B------:R-:W-:Y:S01]  /*0330*/  IMAD.MOV.U32 R19, RZ, RZ, R10 ;  /* 0x000000ffff137224 */ /* 0x000fe200078e000a */
[----:B------:R-:W-:Y:S01]  /*0340*/  MOV R20, 0x380 ;  /* 0x0000038000147802 */ /* 0x000fe20000000f00 */
[----:B------:R-:W-:Y:S02]  /*0350*/  IMAD.MOV.U32 R17, RZ, RZ, R11 ;  /* 0x000000ffff117224 */ /* 0x000fe400078e000b */
[----:B------:R-:W-:-:S07]  /*0360*/  VIADD R22, R16, 0xfff00000 ;  /* 0xfff0000010167836 */ /* 0x000fce0000000000 */
[----:B-----5:R-:W-:Y:S05]  /*0370*/  CALL.REL.NOINC `($__internal_6_$__cuda_sm20_dblrcp_rn_slowpath_v3) ;  /* 0x0000000800dc7944 */ /* 0x020fea0003c00000 */
.L_x_64:
[----:B------:R-:W-:Y:S05]  /*0380*/  BSYNC.RECONVERGENT B0 ;  /* 0x0000000000007941 */ /* 0x000fea0003800200 */
.L_x_63:
[----:B-----5:R-:W-:Y:S01]  /*0390*/  DMUL R10, RZ, R14 ;  /* 0x0000000eff0a7228 */ /* 0x020fe20000000000 */
[----:B------:R-:W-:Y:S01]  /*03a0*/  BSSY.RECONVERGENT B0, `(.L_x_65) ;  /* 0x000001f000007945 */ /* 0x000fe20003800200 */
[----:B------:R-:W-:-:S06]  /*03b0*/  DMUL R16, R14, R18 ;  /* 0x000000120e107228 */ /* 0x000fcc0000000000 */
[----:B------:R-:W-:Y:S02]  /*03c0*/  DFMA R14, R12, R18, -R10 ;  /* 0x000000120c0e722b */ /* 0x000fe4000000080a */
[----:B------:R-:W-:Y:S01]  /*03d0*/  DFMA R12, RZ, R12, R16 ;  /* 0x0000000cff0c722b */ /* 0x000fe20000000010 */
[----:B------:R-:W-:-:S05]  /*03e0*/  IMAD.MOV.U32 R16, RZ, RZ, 0x1 ;  /* 0x00000001ff107424 */ /* 0x000fca00078e00ff */
[----:B------:R-:W-:Y:S02]  /*03f0*/  DADD R20, -RZ, |R14| ;  /* 0x00000000ff147229 */ /* 0x000fe4000000050e */
        /* <DEDUP_REMOVED lines=19> */
[----:B------:R-:W-:Y:S01]  /*0530*/  IMAD.MOV.U32 R20, RZ, RZ, R10 ;  /* 0x000000ffff147224 */ /* 0x000fe200078e000a */
[----:B------:R-:W-:Y:S01]  /*0540*/  MOV R21, R11 ;  /* 0x0000000b00157202 */ /* 0x000fe20000000f00 */
[----:B------:R-:W-:Y:S01]  /*0550*/  IMAD.MOV.U32 R22, RZ, RZ, R16 ;  /* 0x000000ffff167224 */ /* 0x000fe200078e0010 */
[----:B------:R-:W-:Y:S01]  /*0560*/  MOV R32, 0x590 ;  /* 0x0000059000207802 */ /* 0x000fe20000000f00 */
[----:B------:R-:W-:-:S07]  /*0570*/  IMAD.MOV.U32 R23, RZ, RZ, R17 ;  /* 0x000000ffff177224 */ /* 0x000fce00078e0011 */
[----:B------:R-:W-:Y:S05]  /*0580*/  CALL.REL.NOINC `($__internal_7_$__cuda_sm20_div_rn_f64_full) ;  /* 0x0000000800f87944 */ /* 0x000fea0003c00000 */
.L_x_66:
[----:B------:R-:W-:Y:S05]  /*0590*/  BSYNC.RECONVERGENT B0 ;  /* 0x0000000000007941 */ /* 0x000fea0003800200 */
.L_x_65:
        /* <DEDUP_REMOVED lines=18> */
[----:B------:R-:W-:Y:S01]  /*06c0*/  IMAD.MOV.U32 R28, RZ, RZ, R26 ;  /* 0x000000ffff1c7224 */ /* 0x000fe200078e001a */
[----:B------:R-:W-:Y:S01]  /*06d0*/  MOV R26, 0x710 ;  /* 0x00000710001a7802 */ /* 0x000fe20000000f00 */
[----:B------:R-:W-:Y:S02]  /*06e0*/  IMAD.MOV.U32 R22, RZ, RZ, R30 ;  /* 0x000000ffff167224 */ /* 0x000fe400078e001e */
[----:B------:R-:W-:-:S07]  /*06f0*/  IMAD.MOV.U32 R19, RZ, RZ, R27 ;  /* 0x000000ffff137224 */ /* 0x000fce00078e001b */
[----:B------:R-:W-:Y:S05]  /*0700*/  CALL.REL.NOINC `($__internal_8_$__cuda_sm20_dsqrt_rn_f64_mediumpath_v1) ;  /* 0x0000001000087944 */ /* 0x000fea0003c00000 */
.L_x_68:
[----:B------:R-:W-:Y:S05]  /*0710*/  BSYNC.RECONVERGENT B0 ;  /* 0x0000000000007941 */ /* 0x000fea0003800200 */
.L_x_67:
[C---:B------:R-:W-:Y:S01]  /*0720*/  DSETP.MAX.AND P0, P1, R10.reuse, R16, PT ;  /* 0x000000100a00722a */ /* 0x040fe2000390f000 */
[----:B------:R-:W-:Y:S01]  /*0730*/  IMAD.MOV.U32 R19, RZ, RZ, R16 ;  /* 0x000000ffff137224 */ /* 0x000fe200078e0010 */
[----:B------:R-:W-:Y:S01]  /*0740*/  DMUL R28, R10, R28 ;  /* 0x0000001c0a1c7228 */ /* 0x000fe20000000000 */
[----:B------:R-:W-:Y:S01]  /*0750*/  IMAD.MOV.U32 R21, RZ, RZ, R17 ;  /* 0x000000ffff157224 */ /* 0x000fe200078e0011 */
[----:B------:R-:W0:Y:S01]  /*0760*/  LDCU.64 UR10, c[0x0][0x3b0] ;  /* 0x00007600ff0a77ac */ /* 0x000e220008000a00 */
[----:B------:R-:W-:Y:S01]  /*0770*/  IMAD.MOV.U32 R16, RZ, RZ, R11 ;  /* 0x000000ffff107224 */ /* 0x000fe200078e000b */
[----:B------:R-:W-:Y:S01]  /*0780*/  BSSY.RECONVERGENT B0, `(.L_x_69) ;  /* 0x0000020000007945 */ /* 0x000fe20003800200 */
[----:B------:R-:W-:Y:S01]  /*0790*/  IMAD.MOV.U32 R18, RZ, RZ, R10 ;  /* 0x000000ffff127224 */ /* 0x000fe200078e000a */
[----:B------:R-:W-:Y:S01]  /*07a0*/  UMOV UR4, 0xffffffff ;  /* 0xffffffff00047882 */ /* 0x000fe20000000000 */
[----:B------:R-:W-:Y:S01]  /*07b0*/  UMOV UR5, 0x7fefffff ;  /* 0x7fefffff00057882 */ /* 0x000fe20000000000 */
[----:B------:R-:W-:Y:S01]  /*07c0*/  FSEL R23, R16, R21, P0 ;  /* 0x0000001510177208 */ /* 0x000fe20000000000 */
[----:B------:R-:W-:Y:S01]  /*07d0*/  DADD R16, |R14|, |R12| ;  /* 0x000000000e107229 */ /* 0x000fe2000000060c */
[----:B------:R-:W-:-:S02]  /*07e0*/  SEL R18, R18, R19, P0 ;  /* 0x0000001312127207 */ /* 0x000fc40000000000 */
[----:B------:R-:W-:Y:S01]  /*07f0*/  @P1 LOP3.LUT R23, R21, 0x80000, RZ, 0xfc, !PT ;  /* 0x0008000015171812 */ /* 0x000fe200078efcff */
[----:B------:R-:W-:-:S03]  /*0800*/  DSETP.NEU.AND P1, PT, R10, RZ, PT ;  /* 0x000000ff0a00722a */ /* 0x000fc60003f2d000 */
[----:B------:R-:W-:-:S03]  /*0810*/  MOV R19, R23 ;  /* 0x0000001700137202 */ /* 0x000fc60000000f00 */
[----:B------:R-:W-:Y:S02]  /*0820*/  FSEL R11, R16, R28, !P1 ;  /* 0x0000001c100b7208 */ /* 0x000fe40004800000 */
[----:B------:R-:W-:Y:S01]  /*0830*/  FSEL R29, R17, R29, !P1 ;  /* 0x0000001d111d7208 */ /* 0x000fe20004800000 */
[----:B------:R-:W-:-:S06]  /*0840*/  DSETP.GT.AND P0, PT, R18, UR4, PT ;  /* 0x0000000412007e2a */ /* 0x000fcc000bf04000 */
[----:B------:R-:W-:Y:S02]  /*0850*/  FSEL R10, R16, R11, P0 ;  /* 0x0000000b100a7208 */ /* 0x000fe40000000000 */
[----:B------:R-:W-:-:S06]  /*0860*/  FSEL R11, R17, R29, P0 ;  /* 0x0000001d110b7208 */ /* 0x000fcc0000000000 */
[----:B0-----:R-:W-:-:S06]  /*0870*/  DADD R16, R10, UR10 ;  /* 0x0000000a0a107e29 */ /* 0x001fcc0008000000 */
[----:B------:R-:W0:Y:S04]  /*0880*/  MUFU.RCP64H R19, R17 ;  /* 0x0000001100137308 */ /* 0x000e280000001800 */
[----:B------:R-:W-:-:S05]  /*0890*/  VIADD R18, R17, 0x300402 ;  /* 0x0030040211127836 */ /* 0x000fca0000000000 */
[----:B------:R-:W-:Y:S01]  /*08a0*/  FSETP.GEU.AND P0, PT, |R18|, 5.8789094863358348022e-39, PT ;  /* 0x004004021200780b */ /* 0x000fe20003f0e200 */
[----:B0-----:R-:W-:-:S08]  /*08b0*/  DFMA R20, -R16, R18, 1 ;  /* 0x3ff000001014742b */ /* 0x001fd00000000112 */
[----:B------:R-:W-:-:S08]  /*08c0*/  DFMA R20, R20, R20, R20 ;  /* 0x000000141414722b */ /* 0x000fd00000000014 */
[----:B------:R-:W-:-:S08]  /*08d0*/  DFMA R20, R18, R20, R18 ;  /* 0x000000141214722b */ /* 0x000fd00000000012 */
[----:B------:R-:W-:-:S08]  /*08e0*/  DFMA R22, -R16, R20, 1 ;  /* 0x3ff000001016742b */ /* 0x000fd00000000114 */
[----:B------:R-:W-:Y:S01]  /*08f0*/  DFMA R20, R20, R22, R20 ;  /* 0x000000161414722b */ /* 0x000fe20000000014 */
[----:B------:R-:W-:Y:S10]  /*0900*/  @P0 BRA `(.L_x_70) ;  /* 0x00000000001c0947 */ /* 0x000ff40003800000 */
[----:B------:R-:W-:Y:S01]  /*0910*/  LOP3.LUT R18, R17, 0x7fffffff, RZ, 0xc0, !PT ;  /* 0x7fffffff11127812 */ /* 0x000fe200078ec0ff */
[----:B------:R-:W-:Y:S01]  /*0920*/  IMAD.MOV.U32 R19, RZ, RZ, R16 ;  /* 0x000000ffff137224 */ /* 0x000fe200078e0010 */
[----:B------:R-:W-:-:S03]  /*0930*/  MOV R20, 0x960 ;  /* 0x0000096000147802 */ /* 0x000fc60000000f00 */
[----:B------:R-:W-:-:S07]  /*0940*/  VIADD R22, R18, 0xfff00000 ;  /* 0xfff0000012167836 */ /* 0x000fce0000000000 */
[----:B------:R-:W-:Y:S05]  /*0950*/  CALL.REL.NOINC `($__internal_6_$__cuda_sm20_dblrcp_rn_slowpath_v3) ;  /* 0x0000000400647944 */ /* 0x000fea0003c00000 */
[----:B------:R-:W-:Y:S02]  /*0960*/  IMAD.MOV.U32 R20, RZ, RZ, R18 ;  /* 0x000000ffff147224 */ /* 0x000fe400078e0012 */
[----:B------:R-:W-:-:S07]  /*0970*/  IMAD.MOV.U32 R21, RZ, RZ, R19 ;  /* 0x000000ffff157224 */ /* 0x000fce00078e0013 */
.L_x_70:
[----:B------:R-:W-:Y:S05]  /*0980*/  BSYNC.RECONVERGENT B0 ;  /* 0x0000000000007941 */ /* 0x000fea0003800200 */
.L_x_69:
[----:B------:R-:W0:Y:S01]  /*0990*/  LDC.64 R22, c[0x0][0x388] ;  /* 0x0000e200ff167b82 */ /* 0x000e220000000a00 */
[----:B------:R-:W1:Y:S01]  /*09a0*/  LDCU.64 UR4, c[0x0][0x390] ;  /* 0x00007200ff0477ac */ /* 0x000e620008000a00 */
[----:B------:R-:W-:Y:S02]  /*09b0*/  DMUL R16, RZ, R12 ;  /* 0x0000000cff107228 */ /* 0x000fe40000000000 */
[----:B------:R-:W-:-:S06]  /*09c0*/  DMUL R18, R12, R20 ;  /* 0x000000140c127228 */ /* 0x000fcc0000000000 */
[----:B------:R-:W-:Y:S02]  /*09d0*/  DFMA R12, R14, R20, -R16 ;  /* 0x000000140e0c722b */ /* 0x000fe40000000810 */
[----:B------:R-:W-:Y:S01]  /*09e0*/  DFMA R14, RZ, R14, R18 ;  /* 0x0000000eff0e722b */ /* 0x000fe20000000012 */
[----:B-1----:R-:W-:-:S06]  /*09f0*/  LEA R18, P0, R4, UR4, 0x3 ;  /* 0x0000000404127c11 */ /* 0x002fcc000f8018ff */
[----:B------:R1:W-:Y:S01]  /*0a00*/  STG.E.128 desc[UR6][R6.64], R12 ;  /* 0x0000000c06007986 */ /* 0x0003e2000c101d06 */
[----:B------:R-:W-:Y:S01]  /*0a10*/  LEA.HI.X R19, R4, UR5, R5, 0x3, P0 ;  /* 0x0000000504137c11 */ /* 0x000fe200080f1c05 */
[----:B0-----:R-:W-:-:S05]  /*0a20*/  IMAD.WIDE.U32 R16, R2, 0x8, R22 ;  /* 0x0000000802107825 */ /* 0x001fca00078e0016 */
[----:B------:R1:W-:Y:S04]  /*0a30*/  STG.E.64 desc[UR6][R16.64], R10 ;  /* 0x0000000a10007986 */ /* 0x0003e8000c101b06 */
[----:B------:R-:W2:Y:S02]  /*0a40*/  LDG.E.64 R4, desc[UR6][R18.64] ;  /* 0x0000000612047981 */ /* 0x000ea4000c1e1b00 */
[----:B--2---:R-:W-:-:S14]  /*0a50*/  DSETP.GE.AND P0, PT, R4, RZ, PT ;  /* 0x000000ff0400722a */ /* 0x004fdc0003f06000 */
[----:B-1----:R-:W-:Y:S05]  /*0a60*/  @!P0 BRA `(.L_x_71) ;  /* 0x0000000400108947 */ /* 0x002fea0003800000 */
[----:B------:R-:W0:Y:S01]  /*0a70*/  LDC R16, c[0x0][0x3bc] ;  /* 0x0000ef00ff107b82 */ /* 0x000e220000000800 */
[----:B------:R-:W1:Y:S01]  /*0a80*/  LDCU.64 UR10, c[0x0][0x398] ;  /* 0x00007300ff0a77ac */ /* 0x000e620008000a00 */
[----:B------:R-:W-:Y:S01]  /*0a90*/  DADD R4, R10, -R4 ;  /* 0x000000000a047229 */ /* 0x000fe20000000804 */
[----:B------:R-:W-:-:S05]  /*0aa0*/  UMOV UR4, 0x400 ;  /* 0x0000040000047882 */ /* 0x000fca0000000000 */
[----:B------:R-:W2:Y:S01]  /*0ab0*/  S2UR UR5, SR_CgaCtaId ;  /* 0x00000000000579c3 */ /* 0x000ea20000008800 */
[----:B-1----:R-:W-:-:S04]  /*0ac0*/  LEA R14, P0, R2, UR10, 0x3 ;  /* 0x0000000a020e7c11 */ /* 0x002fc8000f8018ff */
[----:B------:R-:W-:Y:S02]  /*0ad0*/  LEA.HI.X R15, R2, UR11, RZ, 0x3, P0 ;  /* 0x0000000b020f7c11 */ /* 0x000fe400080f1cff */
[----:B0-----:R-:W-:Y:S02]  /*0ae0*/  IADD3 R7, PT, PT, -R16, UR8, RZ ;  /* 0x0000000810077c10 */ /* 0x001fe4000fffe1ff */
[C---:B------:R-:W-:Y:S01]  /*0af0*/  ISETP.NE.AND P0, PT, R0.reuse, RZ, PT ;  /* 0x000000ff0000720c */ /* 0x040fe20003f05270 */
[----:B------:R-:W-:Y:S01]  /*0b00*/  STG.E.64 desc[UR6][R14.64], R4 ;  /* 0x000000040e007986 */ /* 0x000fe2000c101b06 */
[----:B------:R-:W-:Y:S01]  /*0b10*/  ISETP.GE.U32.AND P1, PT, R0, R7, PT ;  /* 0x000000070000720c */ /* 0x000fe20003f26070 */
[----:B------:R-:W-:Y:S01]  /*0b20*/  DMUL R6, R4, R4 ;  /* 0x0000000404067228 */ /* 0x000fe20000000000 */
[----:B--2---:R-:W-:-:S06]  /*0b30*/  ULEA UR4, UR5, UR4, 0x18 ;  /* 0x0000000405047291 */ /* 0x004fcc000f8ec0ff */
[----:B------:R-:W-:Y:S01]  /*0b40*/  LEA R17, R0, UR4, 0x3 ;  /* 0x0000000400117c11 */ /* 0x000fe2000f8e18ff */
[----:B------:R-:W-:Y:S05]  /*0b50*/  WARPSYNC.ALL ;  /* 0x0000000000007948 */ /* 0x000fea0003800000 */
[----:B------:R-:W-:Y:S01]  /*0b60*/  STS.64 [R17], R6 ;  /* 0x0000000611007388 */ /* 0x000fe20000000a00 */
[C---:B------:R-:W-:Y:S01]  /*0b70*/  @!P1 IMAD R2, R16.reuse, 0x8, R17 ;  /* 0x0000000810029824 */ /* 0x040fe200078e0211 */
[----:B------:R-:W-:Y:S01]  /*0b80*/  LEA.HI R16, R16, R16, RZ, 0x1 ;  /* 0x0000001010107211 */ /* 0x000fe200078f08ff */
[----:B------:R-:W-:Y:S03]  /*0b90*/  BAR.SYNC.DEFER_BLOCKING 0x0 ;  /* 0x0000000000007b1d */ /* 0x000fe60000010000 */
[----:B------:R-:W-:-:S04]  /*0ba0*/  SHF.R.S32.HI R16, RZ, 0x1, R16 ;  /* 0x00000001ff107819 */ /* 0x000fc80000011410 */
[----:B------:R-:W-:Y:S01]  /*0bb0*/  ISETP.GE.U32.AND P2, PT, R16, 0x2, PT ;  /* 0x000000021000780c */ /* 0x000fe20003f46070 */
[----:B------:R-:W-:Y:S04]  /*0bc0*/  @!P1 LDS.64 R10, [R2] ;  /* 0x00000000020a9984 */ /* 0x000fe80000000a00 */
[----:B------:R-:W0:Y:S02]  /*0bd0*/  @!P1 LDS.64 R12, [R17] ;  /* 0x00000000110c9984 */ /* 0x000e240000000a00 */
[----:B0-----:R-:W-:-:S07]  /*0be0*/  @!P1 DADD R10, R10, R12 ;  /* 0x000000000a0a9229 */ /* 0x001fce000000000c */
[----:B------:R0:W-:Y:S01]  /*0bf0*/  @!P1 STS.64 [R17], R10 ;  /* 0x0000000a11009388 */ /* 0x0001e20000000a00 */
[----:B------:R-:W-:Y:S05]  /*0c00*/  @!P2 BRA `(.L_x_72) ;  /* 0x000000000028a947 */ /* 0x000fea0003800000 */
.L_x_73:
[----:B------:R-:W-:-:S13]  /*0c10*/  ISETP.GE.U32.AND P1, PT, R0, R16, PT ;  /* 0x000000100000720c */ /* 0x000fda0003f26070 */
[----:B------:R-:W-:Y:S01]  /*0c20*/  @!P1 IMAD R2, R16, 0x8, R17 ;  /* 0x0000000810029824 */ /* 0x000fe200078e0211 */
[----:B------:R-:W-:Y:S04]  /*0c30*/  @!P1 LDS.64 R6, [R17] ;  /* 0x0000000011069984 */ /* 0x000fe80000000a00 */
[----:B------:R-:W1:Y:S02]  /*0c40*/  @!P1 LDS.64 R4, [R2] ;  /* 0x0000000002049984 */ /* 0x000e640000000a00 */
[----:B-1----:R-:W-:-:S07]  /*0c50*/  @!P1 DADD R4, R4, R6 ;  /* 0x0000000004049229 */ /* 0x002fce0000000006 */
[----:B------:R1:W-:Y:S01]  /*0c60*/  @!P1 STS.64 [R17], R4 ;  /* 0x0000000411009388 */ /* 0x0003e20000000a00 */
[----:B------:R-:W-:Y:S01]  /*0c70*/  BAR.SYNC.DEFER_BLOCKING 0x0 ;  /* 0x0000000000007b1d */ /* 0x000fe20000010000 */
[----:B------:R-:W-:Y:S02]  /*0c80*/  ISETP.GT.U32.AND P1, PT, R16, 0x3, PT ;  /* 0x000000031000780c */ /* 0x000fe40003f24070 */
[----:B------:R-:W-:-:S11]  /*0c90*/  SHF.R.U32.HI R16, RZ, 0x1, R16 ;  /* 0x00000001ff107819 */ /* 0x000fd60000011610 */
[----:B-1----:R-:W-:Y:S05]  /*0ca0*/  @P1 BRA `(.L_x_73) ;  /* 0xfffffffc00d81947 */ /* 0x002fea000383ffff */
.L_x_72:
[----:B------:R-:W-:Y:S05]  /*0cb0*/  @P0 EXIT ;  /* 0x000000000000094d */ /* 0x000fea0003800000 */
[----:B------:R-:W1:Y:S01]  /*0cc0*/  S2UR UR5, SR_CgaCtaId ;  /* 0x00000000000579c3 */ /* 0x000e620000008800 */
[----:B------:R-:W-:Y:S01]  /*0cd0*/  UMOV UR4, 0x400 ;  /* 0x0000040000047882 */ /* 0x000fe20000000000 */
[----:B0-----:R-:W0:Y:S01]  /*0ce0*/  MUFU.RCP64H R11, R9 ;  /* 0x00000009000b7308 */ /* 0x001e220000001800 */
[----:B------:R-:W-:-:S06]  /*0cf0*/  IMAD.MOV.U32 R10, RZ, RZ, 0x1 ;  /* 0x00000001ff0a7424 */ /* 0x000fcc00078e00ff */
[----:B0-----:R-:W-:Y:S01]  /*0d00*/  DFMA R12, -R8, R10, 1 ;  /* 0x3ff00000080c742b */ /* 0x001fe2000000010a */
[----:B-1----:R-:W-:-:S07]  /*0d10*/  ULEA UR4, UR5, UR4, 0x18 ;  /* 0x0000000405047291 */ /* 0x002fce000f8ec0ff */
[----:B------:R-:W-:Y:S02]  /*0d20*/  DFMA R12, R12, R12, R12 ;  /* 0x0000000c0c0c722b */ /* 0x000fe4000000000c */
[----:B------:R-:W0:Y:S06]  /*0d30*/  LDS.128 R4, [UR4] ;  /* 0x00000004ff047984 */ /* 0x000e2c0008000c00 */
[----:B------:R-:W-:-:S08]  /*0d40*/  DFMA R12, R10, R12, R10 ;  /* 0x0000000c0a0c722b */ /* 0x000fd0000000000a */
[----:B------:R-:W-:-:S08]  /*0d50*/  DFMA R10, -R8, R12, 1 ;  /* 0x3ff00000080a742b */ /* 0x000fd0000000010c */
[----:B------:R-:W-:Y:S02]  /*0d60*/  DFMA R10, R12, R10, R12 ;  /* 0x0000000a0c0a722b */ /* 0x000fe4000000000c */
[----:B0-----:R-:W-:-:S08]  /*0d70*/  DADD R6, R4, R6 ;  /* 0x0000000004067229 */ /* 0x001fd00000000006 */
[----:B------:R-:W-:Y:S02]  /*0d80*/  DMUL R4, R6, R10 ;  /* 0x0000000a06047228 */ /* 0x000fe40000000000 */
[----:B------:R-:W-:-:S06]  /*0d90*/  FSETP.GEU.AND P1, PT, |R7|, 6.5827683646048100446e-37, PT ;  /* 0x036000000700780b */ /* 0x000fcc0003f2e200 */
[----:B------:R-:W-:-:S08]  /*0da0*/  DFMA R12, -R8, R4, R6 ;  /* 0x00000004080c722b */ /* 0x000fd00000000106 */
[----:B------:R-:W-:-:S10]  /*0db0*/  DFMA R4, R10, R12, R4 ;  /* 0x0000000c0a04722b */ /* 0x000fd40000000004 */
[----:B------:R-:W-:-:S05]  /*0dc0*/  FFMA R0, RZ, R9, R5 ;  /* 0x00000009ff007223 */ /* 0x000fca0000000005 */
[----:B------:R-:W-:-:S13]  /*0dd0*/  FSETP.GT.AND P0, PT, |R0|, 1.469367938527859385e-39, PT ;  /* 0x001000000000780b */ /* 0x000fda0003f04200 */
[----:B------:R-:W-:Y:S05]  /*0de0*/  @P0 BRA P1, `(.L_x_74) ;  /* 0x0000000000200947 */ /* 0x000fea0000800000 */
[----:B------:R-:W-:Y:S01]  /*0df0*/  IMAD.MOV.U32 R22, RZ, RZ, R6 ;  /* 0x000000ffff167224 */ /* 0x000fe200078e0006 */
[----:B------:R-:W-:Y:S01]  /*0e00*/  MOV R32, 0xe50 ;  /* 0x00000e5000207802 */ /* 0x000fe20000000f00 */
[----:B------:R-:W-:Y:S02]  /*0e10*/  IMAD.MOV.U32 R23, RZ, RZ, R7 ;  /* 0x000000ffff177224 */ /* 0x000fe400078e0007 */
[----:B------:R-:W-:Y:S02]  /*0e20*/  IMAD.MOV.U32 R20, RZ, RZ, R8 ;  /* 0x000000ffff147224 */ /* 0x000fe400078e0008 */
[----:B------:R-:W-:-:S07]  /*0e30*/  IMAD.MOV.U32 R21, RZ, RZ, R9 ;  /* 0x000000ffff157224 */ /* 0x000fce00078e0009 */
[----:B------:R-:W-:Y:S05]  /*0e40*/  CALL.REL.NOINC `($__internal_7_$__cuda_sm20_div_rn_f64_full) ;  /* 0x0000000000c87944 */ /* 0x000fea0003c00000 */
[----:B------:R-:W-:Y:S02]  /*0e50*/  IMAD.MOV.U32 R4, RZ, RZ, R18 ;  /* 0x000000ffff047224 */ /* 0x000fe400078e0012 */
[----:B------:R-:W-:-:S07]  /*0e60*/  IMAD.MOV.U32 R5, RZ, RZ, R19 ;  /* 0x000000ffff057224 */ /* 0x000fce00078e0013 */
.L_x_74:
[----:B------:R-:W0:Y:S02]  /*0e70*/  LDC.64 R6, c[0x0][0x3a0] ;  /* 0x0000e800ff067b82 */ /* 0x000e240000000a00 */
[----:B0-----:R-:W-:-:S05]  /*0e80*/  IMAD.WIDE.U32 R2, R3, 0x8, R6 ;  /* 0x0000000803027825 */ /* 0x001fca00078e0006 */
[----:B------:R-:W-:Y:S01]  /*0e90*/  STG.E.64 desc[UR6][R2.64], R4 ;  /* 0x0000000402007986 */ /* 0x000fe2000c101b06 */
[----:B------:R-:W-:Y:S05]  /*0ea0*/  EXIT ;  /* 0x000000000000794d */ /* 0x000fea0003800000 */
.L_x_71:
[----:B------:R-:W0:Y:S02]  /*0eb0*/  LDC.64 R4, c[0x0][0x3a0] ;  /* 0x0000e800ff047b82 */ /* 0x000e240000000a00 */
[----:B0-----:R-:W-:-:S05]  /*0ec0*/  IMAD.WIDE.U32 R4, R3, 0x8, R4 ;  /* 0x0000000803047825 */ /* 0x001fca00078e0004 */
[----:B------:R-:W-:Y:S01]  /*0ed0*/  STG.E.64 desc[UR6][R4.64], RZ ;  /* 0x000000ff04007986 */ /* 0x000fe2000c101b06 */
[----:B------:R-:W-:Y:S05]  /*0ee0*/  EXIT ;  /* 0x000000000000794d */ /* 0x000fea0003800000 */
        .weak           $__internal_6_$__cuda_sm20_dblrcp_rn_slowpath_v3
        .type           $__internal_6_$__cuda_sm20_dblrcp_rn_slowpath_v3,@function
        .size           $__internal_6_$__cuda_sm20_dblrcp_rn_slowpath_v3,($__internal_7_$__cuda_sm20_div_rn_f64_full - $__internal_6_$__cuda_sm20_dblrcp_rn_slowpath_v3)
$__internal_6_$__cuda_sm20_dblrcp_rn_slowpath_v3:
[----:B------:R-:W-:Y:S01]  /*0ef0*/  MOV R16, R19 ;  /* 0x0000001300107202 */ /* 0x000fe20000000f00 */
[----:B------:R-:W-:Y:S05]  /*0f00*/  BSSY.RECONVERGENT B1, `(.L_x_75) ;  /* 0x0000024000017945 */ /* 0x000fea0003800200 */
[----:B------:R-:W-:-:S14]  /*0f10*/  DSETP.GTU.AND P0, PT, |R16|, +INF , PT ;  /* 0x7ff000001000742a */ /* 0x000fdc0003f0c200 */
[----:B------:R-:W-:Y:S05]  /*0f20*/  @P0 BRA `(.L_x_76) ;  /* 0x00000000007c0947 */ /* 0x000fea0003800000 */
[----:B------:R-:W-:-:S05]  /*0f30*/  LOP3.LUT R21, R17, 0x7fffffff, RZ, 0xc0, !PT ;  /* 0x7fffffff11157812 */ /* 0x000fca00078ec0ff */
[----:B------:R-:W-:-:S05]  /*0f40*/  VIADD R18, R21, 0xffffffff ;  /* 0xffffffff15127836 */ /* 0x000fca0000000000 */
[----:B------:R-:W-:-:S13]  /*0f50*/  ISETP.GE.U32.AND P0, PT, R18, 0x7fefffff, PT ;  /* 0x7fefffff1200780c */ /* 0x000fda0003f06070 */
[----:B------:R-:W-:Y:S01]  /*0f60*/  @P0 LOP3.LUT R19, R17, 0x7ff00000, RZ, 0x3c, !PT ;  /* 0x7ff0000011130812 */ /* 0x000fe200078e3cff */
[----:B------:R-:W-:Y:S01]  /*0f70*/  @P0 IMAD.MOV.U32 R18, RZ, RZ, RZ ;  /* 0x000000ffff120224 */ /* 0x000fe200078e00ff */
[----:B------:R-:W-:Y:S06]  /*0f80*/  @P0 BRA `(.L_x_77) ;  /* 0x00000000006c0947 */ /* 0x000fec0003800000 */
[----:B------:R-:W-:-:S13]  /*0f90*/  ISETP.GE.U32.AND P0, PT, R21, 0x1000001, PT ;  /* 0x010000011500780c */ /* 0x000fda0003f06070 */
[----:B------:R-:W-:Y:S05]  /*0fa0*/  @!P0 BRA `(.L_x_78) ;  /* 0x0000000000348947 */ /* 0x000fea0003800000 */
[----:B------:R-:W-:Y:S02]  /*0fb0*/  VIADD R19, R17, 0xc0200000 ;  /* 0xc020000011137836 */ /* 0x000fe40000000000 */
[----:B------:R-:W-:Y:S02]  /*0fc0*/  IMAD.MOV.U32 R18, RZ, RZ, R16 ;  /* 0x000000ffff127224 */ /* 0x000fe400078e0010 */
[----:B------:R-:W0:Y:S04]  /*0fd0*/  MUFU.RCP64H R23, R19 ;  /* 0x0000001300177308 */ /* 0x000e280000001800 */
[----:B0-----:R-:W-:-:S08]  /*0fe0*/  DFMA R24, -R18, R22, 1 ;  /* 0x3ff000001218742b */ /* 0x001fd00000000116 */
[----:B------:R-:W-:-:S08]  /*0ff0*/  DFMA R24, R24, R24, R24 ;  /* 0x000000181818722b */ /* 0x000fd00000000018 */
[----:B------:R-:W-:-:S08]  /*1000*/  DFMA R24, R22, R24, R22 ;  /* 0x000000181618722b */ /* 0x000fd00000000016 */
[----:B------:R-:W-:-:S08]  /*1010*/  DFMA R22, -R18, R24, 1 ;  /* 0x3ff000001216742b */ /* 0x000fd00000000118 */
[----:B------:R-:W-:-:S08]  /*1020*/  DFMA R22, R24, R22, R24 ;  /* 0x000000161816722b */ /* 0x000fd00000000018 */
[----:B------:R-:W-:-:S08]  /*1030*/  DMUL R22, R22, 2.2250738585072013831e-308 ;  /* 0x0010000016167828 */ /* 0x000fd00000000000 */
[----:B------:R-:W-:-:S08]  /*1040*/  DFMA R16, -R16, R22, 1 ;  /* 0x3ff000001010742b */ /* 0x000fd00000000116 */
[----:B------:R-:W-:-:S08]  /*1050*/  DFMA R16, R16, R16, R16 ;  /* 0x000000101010722b */ /* 0x000fd00000000010 */
[----:B------:R-:W-:Y:S01]  /*1060*/  DFMA R18, R22, R16, R22 ;  /* 0x000000101612722b */ /* 0x000fe20000000016 */
[----:B------:R-:W-:Y:S10]  /*1070*/  BRA `(.L_x_77) ;  /* 0x0000000000307947 */ /* 0x000ff40003800000 */
.L_x_78:
[----:B------:R-:W-:Y:S01]  /*1080*/  DMUL R16, R16, 8.11296384146066816958e+31 ;  /* 0x4690000010107828 */ /* 0x000fe20000000000 */
[----:B------:R-:W-:-:S05]  /*1090*/  IMAD.MOV.U32 R18, RZ, RZ, R22 ;  /* 0x000000ffff127224 */ /* 0x000fca00078e0016 */
[----:B------:R-:W0:Y:S02]  /*10a0*/  MUFU.RCP64H R19, R17 ;  /* 0x0000001100137308 */ /* 0x000e240000001800 */
[----:B0-----:R-:W-:-:S08]  /*10b0*/  DFMA R22, -R16, R18, 1 ;  /* 0x3ff000001016742b */ /* 0x001fd00000000112 */
[----:B------:R-:W-:-:S08]  /*10c0*/  DFMA R22, R22, R22, R22 ;  /* 0x000000161616722b */ /* 0x000fd00000000016 */
[----:B------:R-:W-:-:S08]  /*10d0*/  DFMA R22, R18, R22, R18 ;  /* 0x000000161216722b */ /* 0x000fd00000000012 */
[----:B------:R-:W-:-:S08]  /*10e0*/  DFMA R18, -R16, R22, 1 ;  /* 0x3ff000001012742b */ /* 0x000fd00000000116 */
[----:B------:R-:W-:-:S08]  /*10f0*/  DFMA R18, R22, R18, R22 ;  /* 0x000000121612722b */ /* 0x000fd00000000016 */
[----:B------:R-:W-:Y:S01]  /*1100*/  DMUL R18, R18, 8.11296384146066816958e+31 ;  /* 0x4690000012127828 */ /* 0x000fe20000000000 */
[----:B------:R-:W-:Y:S10]  /*1110*/  BRA `(.L_x_77) ;  /* 0x0000000000087947 */ /* 0x000ff40003800000 */
.L_x_76:
[----:B------:R-:W-:Y:S01]  /*1120*/  LOP3.LUT R19, R17, 0x80000, RZ, 0xfc, !PT ;  /* 0x0008000011137812 */ /* 0x000fe200078efcff */
[----:B------:R-:W-:-:S07]  /*1130*/  IMAD.MOV.U32 R18, RZ, RZ, R16 ;  /* 0x000000ffff127224 */ /* 0x000fce00078e0010 */
.L_x_77:
[----:B------:R-:W-:Y:S05]  /*1140*/  BSYNC.RECONVERGENT B1 ;  /* 0x0000000000017941 */ /* 0x000fea0003800200 */
.L_x_75:
[----:B------:R-:W-:-:S04]  /*1150*/  IMAD.MOV.U32 R21, RZ, RZ, 0x0 ;  /* 0x00000000ff157424 */ /* 0x000fc800078e00ff */
[----:B------:R-:W-:Y:S05]  /*1160*/  RET.REL.NODEC R20 `(dm_cal_dev) ;  /* 0xffffffec14a47950 */ /* 0x000fea0003c3ffff */
        .weak           $__internal_7_$__cuda_sm20_div_rn_f64_full
        .type           $__internal_7_$__cuda_sm20_div_rn_f64_full,@function
        .size           $__internal_7_$__cuda_sm20_div_rn_f64_full,($__internal_8_$__cuda_sm20_dsqrt_rn_f64_mediumpath_v1 - $__internal_7_$__cuda_sm20_div_rn_f64_full)
$__internal_7_$__cuda_sm20_div_rn_f64_full:
        /* <DEDUP_REMOVED lines=35> */
[----:B------:R-:W-:Y:S02]  /*13a0*/  ISETP.GT.U32.AND P0, PT, R26, 0x7feffffe, PT ;  /* 0x7feffffe1a00780c */ /* 0x000fe40003f04070 */
[----:B------:R-:W-:-:S04]  /*13b0*/  IADD3 R26, PT, PT, R36, -0x1, RZ ;  /* 0xffffffff241a7810 */ /* 0x000fc80007ffe0ff */
        /* <DEDUP_REMOVED lines=29> */
.L_x_80:
        /* <DEDUP_REMOVED lines=16> */
.L_x_83:
[----:B------:R-:W-:Y:S01]  /*1690*/  LOP3.LUT R27, R21, 0x80000, RZ, 0xfc, !PT ;  /* 0x00080000151b7812 */ /* 0x000fe200078efcff */
[----:B------:R-:W-:Y:S01]  /*16a0*/  IMAD.MOV.U32 R26, RZ, RZ, R20 ;  /* 0x000000ffff1a7224 */ /* 0x000fe200078e0014 */
[----:B------:R-:W-:Y:S06]  /*16b0*/  BRA `(.L_x_81) ;  /* 0x0000000000087947 */ /* 0x000fec0003800000 */
.L_x_82:
[----:B------:R-:W-:Y:S01]  /*16c0*/  LOP3.LUT R27, R23, 0x80000, RZ, 0xfc, !PT ;  /* 0x00080000171b7812 */ /* 0x000fe200078efcff */
[----:B------:R-:W-:-:S07]  /*16d0*/  IMAD.MOV.U32 R26, RZ, RZ, R22 ;  /* 0x000000ffff1a7224 */ /* 0x000fce00078e0016 */
.L_x_81:
[----:B------:R-:W-:Y:S05]  /*16e0*/  BSYNC.RECONVERGENT B1 ;  /* 0x0000000000017941 */ /* 0x000fea0003800200 */
.L_x_79:
[----:B------:R-:W-:Y:S01]  /*16f0*/  IMAD.MOV.U32 R33, RZ, RZ, 0x0 ;  /* 0x00000000ff217424 */ /* 0x000fe200078e00ff */
[----:B------:R-:W-:Y:S01]  /*1700*/  MOV R19, R27 ;  /* 0x0000001b00137202 */ /* 0x000fe20000000f00 */
[----:B------:R-:W-:Y:S02]  /*1710*/  IMAD.MOV.U32 R18, RZ, RZ, R26 ;  /* 0x000000ffff127224 */ /* 0x000fe400078e001a */
[----:B------:R-:W-:Y:S05]  /*1720*/  RET.REL.NODEC R32 `(dm_cal_dev) ;  /* 0xffffffe820347950 */ /* 0x000fea0003c3ffff */
        .weak           $__internal_8_$__cuda_sm20_dsqrt_rn_f64_mediumpath_v1
        .type           $__internal_8_$__cuda_sm20_dsqrt_rn_f64_mediumpath_v1,@function
        .size           $__internal_8_$__cuda_sm20_dsqrt_rn_f64_mediumpath_v1,(.L_x_125 - $__internal_8_$__cuda_sm20_dsqrt_rn_f64_mediumpath_v1)
$__internal_8_$__cuda_sm20_dsqrt_rn_f64_mediumpath_v1:
        /* <DEDUP_REMOVED lines=12> */
.L_x_85:
        /* <DEDUP_REMOVED lines=24> */
.L_x_87:
[----:B------:R-:W-:-:S11]  /*1970*/  DADD R20, R18, R18 ;  /* 0x0000000012147229 */ /* 0x000fd60000000012 */
.L_x_86:
[----:B------:R-:W-:Y:S05]  /*1980*/  BSYNC.RECONVERGENT B1 ;  /* 0x0000000000017941 */ /* 0x000fea0003800200 */
.L_x_84:
[----:B------:R-:W-:Y:S02]  /*1990*/  IMAD.MOV.U32 R27, RZ, RZ, 0x0 ;  /* 0x00000000ff1b7424 */ /* 0x000fe400078e00ff */
[----:B------:R-:W-:Y:S02]  /*19a0*/  IMAD.MOV.U32 R28, RZ, RZ, R20 ;  /* 0x000000ffff1c7224 */ /* 0x000fe400078e0014 */
[----:B------:R-:W-:Y:S01]  /*19b0*/  IMAD.MOV.U32 R29, RZ, RZ, R21 ;  /* 0x000000ffff1d7224 */ /* 0x000fe200078e0015 */
[----:B------:R-:W-:Y:S06]  /*19c0*/  RET.REL.NODEC R26 `(dm_cal_dev) ;  /* 0xffffffe41a8c7950 */ /* 0x000fec0003c3ffff */
.L_x_88:
        /* <DEDUP_REMOVED lines=11> */
.L_x_125:


//--------------------- .text.dm_prb_obj          --------------------------
	.section	.text.dm_prb_obj,"ax",@progbits
	.align	128
        .global         dm_prb_obj
        .type           dm_prb_obj,@function
        .size           dm_prb_obj,(.L_x_136 - dm_prb_obj)
        .other          dm_prb_obj,@"STO_CUDA_ENTRY STV_DEFAULT"
dm_prb_obj:
.text.dm_prb_obj:
[----:B------:R-:W-:Y:S08]  /*0000*/  LDC R1, c[0x0][0x37c] ;  /* 0x0000df00ff017b82 */ /* 0x000ff00000000800 */
[----:B------:R-:W0:Y:S01]  /*0010*/  LDC.64 R2, c[0x0][0x3b0] ;  /* 0x0000ec00ff027b82 */ /* 0x000e220000000a00 */
[----:B------:R-:W1:Y:S07]  /*0020*/  LDCU.64 UR4, c[0x0][0x358] ;  /* 0x00006b00ff0477ac */ /* 0x000e6e0008000a00 */
[----:B------:R-:W2:Y:S08]  /*0030*/  S2UR UR6, SR_CTAID.X ;  /* 0x00000000000679c3 */ /* 0x000eb00000002500 */
[----:B------:R-:W3:Y:S01]  /*0040*/  LDC.64 R10, c[0x0][0x3a8] ;  /* 0x0000ea00ff0a7b82 */ /* 0x000ee20000000a00 */
[----:B0-----:R-:W0:Y:S01]  /*0050*/  I2F.U32.RP R6, R2 ;  /* 0x0000000200067306 */ /* 0x001e220000209000 */
[----:B------:R-:W-:Y:S01]  /*0060*/  ISETP.NE.U32.AND P2, PT, R2, RZ, PT ;  /* 0x000000ff0200720c */ /* 0x000fe20003f45070 */
[----:B------:R-:W4:Y:S05]  /*0070*/  S2R R16, SR_TID.X ;  /* 0x0000000000107919 */ /* 0x000f2a0000002100 */
[----:B------:R-:W5:Y:S01]  /*0080*/  LDC.64 R8, c[0x0][0x380] ;  /* 0x0000e000ff087b82 */ /* 0x000f620000000a00 */
[----:B0-----:R-:W0:Y:S02]  /*0090*/  MUFU.RCP R6, R6 ;  /* 0x0000000600067308 */ /* 0x001e240000001000 */
[----:B0-----:R-:W-:-:S06]  /*00a0*/  IADD3 R4, PT, PT, R6, 0xffffffe, RZ ;  /* 0x0ffffffe06047810 */ /* 0x001fcc0007ffe0ff */
[----:B------:R0:W1:Y:S02]  /*00b0*/  F2I.FTZ.U32.TRUNC.NTZ R5, R4 ;  /* 0x0000000400057305 */ /* 0x000064000021f000 */
[----:B0-----:R-:W-:Y:S01]  /*00c0*/  HFMA2 R4, -RZ, RZ, 0, 0 ;  /* 0x00000000ff047431 */ /* 0x001fe200000001ff */
[----:B-1----:R-:W-:-:S05]  /*00d0*/  IADD3 R7, PT, PT, RZ, -R5, RZ ;  /* 0x80000005ff077210 */ /* 0x002fca0007ffe0ff */
[----:B------:R-:W-:-:S04]  /*00e0*/  IMAD R7, R7, R2, RZ ;  /* 0x0000000207077224 */ /* 0x000fc800078e02ff */
[----:B------:R-:W-:Y:S02]  /*00f0*/  IMAD.HI.U32 R0, R5, R7, R4 ;  /* 0x0000000705007227 */ /* 0x000fe400078e0004 */
[----:B------:R-:W0:Y:S04]  /*0100*/  LDC.64 R4, c[0x0][0x3b8] ;  /* 0x0000ee00ff047b82 */ /* 0x000e280000000a00 */
[----:B--2---:R-:W-:-:S05]  /*0110*/  IMAD.HI.U32 R0, R0, UR6, RZ ;  /* 0x0000000600007c27 */ /* 0x004fca000f8e00ff */
[----:B------:R-:W-:-:S05]  /*0120*/  IADD3 R7, PT, PT, -R0, RZ, RZ ;  /* 0x000000ff00077210 */ /* 0x000fca0007ffe1ff */
[----:B------:R-:W-:-:S05]  /*0130*/  IMAD R7, R2, R7, UR6 ;  /* 0x0000000602077e24 */ /* 0x000fca000f8e0207 */
[----:B------:R-:W-:-:S13]  /*0140*/  ISETP.GE.U32.AND P0, PT, R7, R2, PT ;  /* 0x000000020700720c */ /* 0x000fda0003f06070 */
[-C--:B------:R-:W-:Y:S02]  /*0150*/  @P0 IADD3 R7, PT, PT, R7, -R2.reuse, RZ ;  /* 0x8000000207070210 */ /* 0x080fe40007ffe0ff */
[----:B------:R-:W-:Y:S02]  /*0160*/  @P0 IADD3 R0, PT, PT, R0, 0x1, RZ ;  /* 0x0000000100000810 */ /* 0x000fe40007ffe0ff */
[----:B------:R-:W-:Y:S02]  /*0170*/  ISETP.GE.U32.AND P1, PT, R7, R2, PT ;  /* 0x000000020700720c */ /* 0x000fe40003f26070 */
[----:B------:R-:W1:Y:S11]  /*0180*/  LDC.64 R6, c[0x0][0x388] ;  /* 0x0000e200ff067b82 */ /* 0x000e760000000a00 */
[----:B------:R-:W-:-:S02]  /*0190*/  @P1 IADD3 R0, PT, PT, R0, 0x1, RZ ;  /* 0x0000000100001810 */ /* 0x000fc40007ffe0ff */
[----:B------:R-:W-:-:S04]  /*01a0*/  @!P2 LOP3.LUT R0, RZ, R2, RZ, 0x33, !PT ;  /* 0x00000002ff00a212 */ /* 0x000fc800078e33ff */
[----:B0-----:R-:W-:-:S04]  /*01b0*/  IADD3 R12, PT, PT, R0, R5, RZ ;  /* 0x00000005000c7210 */ /* 0x001fc80007ffe0ff */
[----:B------:R-:W-:-:S05]  /*01c0*/  SHF.L.U32 R5, R12, 0x2, RZ ;  /* 0x000000020c057819 */ /* 0x000fca00000006ff */
[----:B---3--:R-:W-:-:S05]  /*01d0*/  IMAD.WIDE R10, R5, 0x4, R10 ;  /* 0x00000004050a7825 */ /* 0x008fca00078e020a */
[----:B------:R-:W2:Y:S04]  /*01e0*/  LDG.E R5, desc[UR4][R10.64] ;  /* 0x000000040a057981 */ /* 0x000ea8000c1e1900 */
[----:B------:R-:W4:Y:S01]  /*01f0*/  LDG.E R13, desc[UR4][R10.64+0x8] ;  /* 0x000008040a0d7981 */ /* 0x000f22000c1e1900 */
[----:B------:R-:W-:-:S05]  /*0200*/  IADD3 R15, PT, PT, -R0, RZ, RZ ;  /* 0x000000ff000f7210 */ /* 0x000fca0007ffe1ff */
[----:B------:R-:W-:-:S05]  /*0210*/  IMAD R14, R2, R15, UR6 ;  /* 0x00000006020e7e24 */ /* 0x000fca000f8e020f */
[C---:B--2---:R-:W-:Y:S02]  /*0220*/  IADD3 R5, PT, PT, R14.reuse, R5, RZ ;  /* 0x000000050e057210 */ /* 0x044fe40007ffe0ff */
[----:B----4-:R-:W-:Y:S01]  /*0230*/  IADD3 R15, PT, PT, R13, R16, RZ ;  /* 0x000000100d0f7210 */ /* 0x010fe20007ffe0ff */
[----:B------:R-:W-:Y:S02]  /*0240*/  IMAD R13, R14, R3, R16 ;  /* 0x000000030e0d7224 */ /* 0x000fe400078e0210 */
[----:B------:R-:W0:Y:S02]  /*0250*/  LDC.64 R16, c[0x0][0x398] ;  /* 0x0000e600ff107b82 */ /* 0x000e240000000a00 */
[----:B------:R-:W-:Y:S02]  /*0260*/  IMAD R5, R5, R4, R15 ;  /* 0x0000000405057224 */ /* 0x000fe400078e020f */
[----:B-----5:R-:W-:-:S04]  /*0270*/  IMAD.WIDE R18, R13, 0x10, R8 ;  /* 0x000000100d127825 */ /* 0x020fc800078e0208 */
[----:B-1----:R-:W-:Y:S01]  /*0280*/  IMAD.WIDE R4, R5, 0x10, R6 ;  /* 0x0000001005047825 */ /* 0x002fe200078e0206 */
[----:B------:R-:W2:Y:S01]  /*0290*/  LDG.E.128 R8, desc[UR4][R18.64] ;  /* 0x0000000412087981 */ /* 0x000ea2000c1e1d00 */
[----:B------:R-:W1:Y:S04]  /*02a0*/  LDC.64 R14, c[0x0][0x390] ;  /* 0x0000e400ff0e7b82 */ /* 0x000e680000000a00 */
[----:B------:R-:W2:Y:S01]  /*02b0*/  LDG.E.128 R4, desc[UR4][R4.64] ;  /* 0x0000000404047981 */ /* 0x000ea2000c1e1d00 */
[----:B------:R-:W-:-:S04]  /*02c0*/  IMAD R2, R2, R3, RZ ;  /* 0x0000000302027224 */ /* 0x000fc800078e02ff */
[-CC-:B------:R-:W-:Y:S02]  /*02d0*/  IMAD R3, R0, R2.reuse, R13.reuse ;  /* 0x0000000200037224 */ /* 0x180fe400078e020d */
[----:B------:R-:W-:-:S04]  /*02e0*/  IMAD R13, R12, R2, R13 ;  /* 0x000000020c0d7224 */ /* 0x000fc800078e020d */
[----:B0-----:R-:W-:Y:S02]  /*02f0*/  IMAD.WIDE R16, R13, 0x10, R16 ;  /* 0x000000100d107825 */ /* 0x001fe400078e0210 */
[----:B------:R-:W0:Y:S02]  /*0300*/  LDC.64 R12, c[0x0][0x3a0] ;  /* 0x0000e800ff0c7b82 */ /* 0x000e240000000a00 */
[----:B-1----:R-:W-:Y:S01]  /*0310*/  IMAD.WIDE R14, R3, 0x10, R14 ;  /* 0x00000010030e7825 */ /* 0x002fe200078e020e */
[-C--:B--2---:R-:W-:Y:S02]  /*0320*/  DMUL R20, R10, R6.reuse ;  /* 0x000000060a147228 */ /* 0x084fe40000000000 */
[----:B------:R-:W-:-:S06]  /*0330*/  DMUL R6, R8, R6 ;  /* 0x0000000608067228 */ /* 0x000fcc0000000000 */
[-C--:B------:R-:W-:Y:S02]  /*0340*/  DFMA R8, R8, R4.reuse, -R20 ;  /* 0x000000040808722b */ /* 0x080fe40000000814 */
[----:B------:R-:W-:-:S07]  /*0350*/  DFMA R10, R10, R4, R6 ;  /* 0x000000040a0a722b */ /* 0x000fce0000000006 */
[----:B------:R-:W-:Y:S04]  /*0360*/  STG.E.128 desc[UR4][R14.64], R8 ;  /* 0x000000080e007986 */ /* 0x000fe8000c101d04 */
[----:B------:R-:W2:Y:S01]  /*0370*/  LDG.E.128 R16, desc[UR4][R16.64] ;  /* 0x0000000410107981 */ /* 0x000ea2000c1e1d00 */
[----:B------:R-:W-:Y:S01]  /*0380*/  DADD R4, R8, R8 ;  /* 0x0000000008047229 */ /* 0x000fe20000000008 */
[----:B0-----:R-:W-:Y:S01]  /*0390*/  IMAD.WIDE R2, R3, 0x10, R12 ;  /* 0x0000001003027825 */ /* 0x001fe200078e020c */
[----:B------:R-:W-:-:S06]  /*03a0*/  DADD R6, R10, R10 ;  /* 0x000000000a067229 */ /* 0x000fcc000000000a */
[----:B--2---:R-:W-:Y:S02]  /*03b0*/  DADD R4, R4, -R16 ;  /* 0x0000000004047229 */ /* 0x004fe40000000810 */
[----:B------:R-:W-:-:S07]  /*03c0*/  DADD R6, R6, -R18 ;  /* 0x0000000006067229 */ /* 0x000fce0000000812 */
[----:B------:R-:W-:Y:S01]  /*03d0*/  STG.E.128 desc[UR4][R2.64], R4 ;  /* 0x0000000402007986 */ /* 0x000fe2000c101d04 */
[----:B------:R-:W-:Y:S05]  /*03e0*/  EXIT ;  /* 0x000000000000794d */ /* 0x000fea0003800000 */
.L_x_89:
        /* <DEDUP_REMOVED lines=9> */
.L_x_136:


//--------------------- .text.chi_reduce          --------------------------
	.section	.text.chi_reduce,"ax",@progbits
	.align	128
        .global         chi_reduce
        .type           chi_reduce,@function
        .size           chi_reduce,(.L_x_137 - chi_reduce)
        .other          chi_reduce,@"STO_CUDA_ENTRY STV_DEFAULT"
chi_reduce:
.text.chi_reduce:
[----:B------:R-:W-:Y:S01]  /*0000*/  LDC R1, c[0x0][0x37c] ;  /* 0x0000df00ff017b82 */ /* 0x000fe20000000800 */
[----:B------:R-:W0:Y:S01]  /*0010*/  S2R R3, SR_TID.X ;  /* 0x0000000000037919 */ /* 0x000e220000002100 */
[----:B------:R-:W0:Y:S01]  /*0020*/  LDCU UR8, c[0x0][0x360] ;  /* 0x00006c00ff0877ac */ /* 0x000e220008000800 */
[----:B------:R-:W0:Y:S01]  /*0030*/  S2R R0, SR_CTAID.X ;  /* 0x0000000000007919 */ /* 0x000e220000002500 */
[----:B------:R-:W1:Y:S01]  /*0040*/  LDCU UR4, c[0x0][0x390] ;  /* 0x00007200ff0477ac */ /* 0x000e620008000800 */
[----:B------:R-:W2:Y:S01]  /*0050*/  LDCU.64 UR6, c[0x0][0x358] ;  /* 0x00006b00ff0677ac */ /* 0x000ea20008000a00 */
[----:B0-----:R-:W-:-:S05]  /*0060*/  IMAD R7, R0, UR8, R3 ;  /* 0x0000000800077c24 */ /* 0x001fca000f8e0203 */
[----:B-1----:R-:W-:-:S13]  /*0070*/  ISETP.GE.U32.AND P1, PT, R7, UR4, PT ;  /* 0x0000000407007c0c */ /* 0x002fda000bf26070 */
[----:B------:R-:W0:Y:S02]  /*0080*/  @!P1 LDC.64 R4, c[0x0][0x380] ;  /* 0x0000e000ff049b82 */ /* 0x000e240000000a00 */
[----:B0-----:R-:W-:-:S06]  /*0090*/  @!P1 IMAD.WIDE.U32 R4, R7, 0x8, R4 ;  /* 0x0000000807049825 */ /* 0x001fcc00078e0004 */
[----:B--2---:R-:W2:Y:S01]  /*00a0*/  @!P1 LDG.E.64 R4, desc[UR6][R4.64] ;  /* 0x0000000604049981 */ /* 0x004ea2000c1e1b00 */
[----:B------:R-:W0:Y:S01]  /*00b0*/  S2UR UR5, SR_CgaCtaId ;  /* 0x00000000000579c3 */ /* 0x000e220000008800 */
[----:B------:R-:W-:Y:S01]  /*00c0*/  UMOV UR4, 0x400 ;  /* 0x0000040000047882 */ /* 0x000fe20000000000 */
[----:B------:R-:W-:Y:S01]  /*00d0*/  IMAD.U32 R8, RZ, RZ, UR8 ;  /* 0x00000008ff087e24 */ /* 0x000fe2000f8e00ff */
[----:B------:R-:W-:-:S04]  /*00e0*/  ISETP.GT.U32.AND P0, PT, R3, 0x1f, PT ;  /* 0x0000001f0300780c */ /* 0x000fc80003f04070 */
[----:B------:R-:W-:Y:S01]  /*00f0*/  ISETP.GE.U32.AND P2, PT, R8, 0x42, PT ;  /* 0x000000420800780c */ /* 0x000fe20003f46070 */
[----:B0-----:R-:W-:-:S06]  /*0100*/  ULEA UR4, UR5, UR4, 0x18 ;  /* 0x0000000405047291 */ /* 0x001fcc000f8ec0ff */
[----:B------:R-:W-:-:S03]  /*0110*/  LEA R2, R3, UR4, 0x3 ;  /* 0x0000000403027c11 */ /* 0x000fc6000f8e18ff */
[----:B------:R-:W-:Y:S04]  /*0120*/  STS.64 [UR4], RZ ;  /* 0x000000ffff007988 */ /* 0x000fe80008000a04 */
[----:B--2---:R0:W-:Y:S01]  /*0130*/  @!P1 STS.64 [R2], R4 ;  /* 0x0000000402009388 */ /* 0x0041e20000000a00 */
[----:B------:R-:W-:Y:S05]  /*0140*/  @!P2 BRA `(.L_x_90) ;  /* 0x00000000002ca947 */ /* 0x000fea0003800000 */
.L_x_91:
[----:B------:R-:W-:-:S04]  /*0150*/  SHF.R.U32.HI R10, RZ, 0x1, R8 ;  /* 0x00000001ff0a7819 */ /* 0x000fc80000011608 */
[----:B------:R-:W-:-:S13]  /*0160*/  ISETP.GE.U32.AND P1, PT, R3, R10, PT ;  /* 0x0000000a0300720c */ /* 0x000fda0003f26070 */
[----:B------:R-:W-:Y:S01]  /*0170*/  @!P1 IMAD R9, R10, 0x8, R2 ;  /* 0x000000080a099824 */ /* 0x000fe200078e0202 */
[----:B------:R-:W-:Y:S04]  /*0180*/  @!P1 LDS.64 R6, [R2] ;  /* 0x0000000002069984 */ /* 0x000fe80000000a00 */
[----:B0-----:R-:W0:Y:S02]  /*0190*/  @!P1 LDS.64 R4, [R9] ;  /* 0x0000000009049984 */ /* 0x001e240000000a00 */
[----:B0-----:R-:W-:-:S07]  /*01a0*/  @!P1 DADD R4, R4, R6 ;  /* 0x0000000004049229 */ /* 0x001fce0000000006 */
[----:B------:R1:W-:Y:S01]  /*01b0*/  @!P1 STS.64 [R2], R4 ;  /* 0x0000000402009388 */ /* 0x0003e20000000a00 */
[----:B------:R-:W-:Y:S01]  /*01c0*/  BAR.SYNC.DEFER_BLOCKING 0x0 ;  /* 0x0000000000007b1d */ /* 0x000fe20000010000 */
[----:B------:R-:W-:Y:S01]  /*01d0*/  ISETP.GT.U32.AND P1, PT, R8, 0x83, PT ;  /* 0x000000830800780c */ /* 0x000fe20003f24070 */
[----:B------:R-:W-:-:S12]  /*01e0*/  IMAD.MOV.U32 R8, RZ, RZ, R10 ;  /* 0x000000ffff087224 */ /* 0x000fd800078e000a */
[----:B-1----:R-:W-:Y:S05]  /*01f0*/  @P1 BRA `(.L_x_91) ;  /* 0xfffffffc00d41947 */ /* 0x002fea000383ffff */
.L_x_90:
[----:B------:R-:W-:Y:S05]  /*0200*/  @P0 EXIT ;  /* 0x000000000000094d */ /* 0x000fea0003800000 */
[----:B0-----:R-:W-:Y:S01]  /*0210*/  LDS.64 R4, [R2+0x100] ;  /* 0x0001000002047984 */ /* 0x001fe20000000a00 */
[----:B------:R-:W-:-:S03]  /*0220*/  ISETP.NE.AND P0, PT, R3, RZ, PT ;  /* 0x000000ff0300720c */ /* 0x000fc60003f05270 */
[----:B------:R-:W0:Y:S04]  /*0230*/  LDS.64 R6, [R2] ;  /* 0x0000000002067984 */ /* 0x000e280000000a00 */
[----:B------:R-:W1:Y:S04]  /*0240*/  LDS.64 R8, [R2+0x80] ;  /* 0x0000800002087984 */ /* 0x000e680000000a00 */
[----:B------:R-:W2:Y:S04]  /*0250*/  LDS.64 R10, [R2+0x40] ;  /* 0x00004000020a7984 */ /* 0x000ea80000000a00 */
[----:B------:R-:W3:Y:S04]  /*0260*/  LDS.64 R12, [R2+0x20] ;  /* 0x00002000020c7984 */ /* 0x000ee80000000a00 */
[----:B------:R-:W4:Y:S01]  /*0270*/  LDS.64 R14, [R2+0x10] ;  /* 0x00001000020e7984 */ /* 0x000f220000000a00 */
[----:B0-----:R-:W-:-:S03]  /*0280*/  DADD R4, R4, R6 ;  /* 0x0000000004047229 */ /* 0x001fc60000000006 */
[----:B------:R-:W0:Y:S05]  /*0290*/  LDS.64 R6, [R2+0x8] ;  /* 0x0000080002067984 */ /* 0x000e2a0000000a00 */
[----:B-1----:R-:W-:-:S08]  /*02a0*/  DADD R4, R4, R8 ;  /* 0x0000000004047229 */ /* 0x002fd00000000008 */
[----:B--2---:R-:W-:-:S08]  /*02b0*/  DADD R4, R4, R10 ;  /* 0x0000000004047229 */ /* 0x004fd0000000000a */
[----:B---3--:R-:W-:-:S08]  /*02c0*/  DADD R4, R4, R12 ;  /* 0x0000000004047229 */ /* 0x008fd0000000000c */
[----:B----4-:R-:W-:-:S08]  /*02d0*/  DADD R4, R4, R14 ;  /* 0x0000000004047229 */ /* 0x010fd0000000000e */
[----:B0-----:R-:W-:-:S07]  /*02e0*/  DADD R4, R4, R6 ;  /* 0x0000000004047229 */ /* 0x001fce0000000006 */
[----:B------:R0:W-:Y:S01]  /*02f0*/  STS.64 [R2], R4 ;  /* 0x0000000402007388 */ /* 0x0001e20000000a00 */
[----:B------:R-:W-:Y:S05]  /*0300*/  @P0 EXIT ;  /* 0x000000000000094d */ /* 0x000fea0003800000 */
[----:B------:R-:W1:Y:S01]  /*0310*/  S2UR UR5, SR_CgaCtaId ;  /* 0x00000000000579c3 */ /* 0x000e620000008800 */
[----:B------:R-:W-:-:S07]  /*0320*/  UMOV UR4, 0x400 ;  /* 0x0000040000047882 */ /* 0x000fce0000000000 */
[----:B0-----:R-:W0:Y:S01]  /*0330*/  LDC.64 R4, c[0x0][0x388] ;  /* 0x0000e200ff047b82 */ /* 0x001e220000000a00 */
[----:B-1----:R-:W-:Y:S01]  /*0340*/  ULEA UR4, UR5, UR4, 0x18 ;  /* 0x0000000405047291 */ /* 0x002fe2000f8ec0ff */
[----:B0-----:R-:W-:-:S08]  /*0350*/  IMAD.WIDE.U32 R4, R0, 0x8, R4 ;  /* 0x0000000800047825 */ /* 0x001fd000078e0004 */
[----:B------:R-:W0:Y:S04]  /*0360*/  LDS.64 R2, [UR4] ;  /* 0x00000004ff027984 */ /* 0x000e280008000a00 */
[----:B0-----:R-:W-:Y:S01]  /*0370*/  STG.E.64 desc[UR6][R4.64], R2 ;  /* 0x0000000204007986 */ /* 0x001fe2000c101b06 */
[----:B------:R-:W-:Y:S05]  /*0380*/  EXIT ;  /* 0x000000000000794d */ /* 0x000fea0003800000 */
.L_x_92:
        /* <DEDUP_REMOVED lines=15> */
.L_x_137:


//--------------------- .text.chi_sum_block       --------------------------
	.section	.text.chi_sum_block,"ax",@progbits
	.align	128
        .global         chi_sum_block
        .type           chi_sum_block,@function
        .size           chi_sum_block,(.L_x_127 - chi_sum_block)
        .other          chi_sum_block,@"STO_CUDA_ENTRY STV_DEFAULT"
chi_sum_block:
.text.chi_sum_block:
[----:B------:R-:W-:Y:S01]  /*0000*/  LDC R1, c[0x0][0x37c] ;  /* 0x0000df00ff017b82 */ /* 0x000fe20000000800 */
[----:B------:R-:W0:Y:S07]  /*0010*/  S2R R0, SR_TID.X ;  /* 0x0000000000007919 */ /* 0x000e2e0000002100 */
[----:B------:R-:W1:Y:S01]  /*0020*/  LDC.64 R4, c[0x0][0x380] ;  /* 0x0000e000ff047b82 */ /* 0x000e620000000a00 */
[----:B------:R-:W0:Y:S01]  /*0030*/  LDCU UR8, c[0x0][0x360] ;  /* 0x00006c00ff0877ac */ /* 0x000e220008000800 */
[----:B------:R-:W0:Y:S01]  /*0040*/  S2R R11, SR_CTAID.X ;  /* 0x00000000000b7919 */ /* 0x000e220000002500 */
[----:B------:R-:W2:Y:S05]  /*0050*/  LDCU.64 UR6, c[0x0][0x358] ;  /* 0x00006b00ff0677ac */ /* 0x000eaa0008000a00 */
[----:B------:R-:W3:Y:S02]  /*0060*/  LDC.64 R18, c[0x0][0x3a0] ;  /* 0x0000e800ff127b82 */ /* 0x000ee40000000a00 */
[----:B---3--:R-:W3:Y:S01]  /*0070*/  I2F.U32.RP R8, R18 ;  /* 0x0000001200087306 */ /* 0x008ee20000209000 */
[----:B0-----:R-:W-:-:S04]  /*0080*/  IMAD R21, R11, UR8, R0 ;  /* 0x000000080b157c24 */ /* 0x001fc8000f8e0200 */
[----:B-1----:R-:W-:-:S06]  /*0090*/  IMAD.WIDE.U32 R4, R21, 0x10, R4 ;  /* 0x0000001015047825 */ /* 0x002fcc00078e0004 */
[----:B--2---:R-:W2:Y:S01]  /*00a0*/  LDG.E.128 R4, desc[UR6][R4.64] ;  /* 0x0000000604047981 */ /* 0x004ea2000c1e1d00 */
[----:B---3--:R-:W0:Y:S02]  /*00b0*/  MUFU.RCP R8, R8 ;  /* 0x0000000800087308 */ /* 0x008e240000001000 */
[----:B0-----:R-:W-:-:S06]  /*00c0*/  VIADD R2, R8, 0xffffffe ;  /* 0x0ffffffe08027836 */ /* 0x001fcc0000000000 */
[----:B------:R0:W1:Y:S02]  /*00d0*/  F2I.FTZ.U32.TRUNC.NTZ R3, R2 ;  /* 0x0000000200037305 */ /* 0x000064000021f000 */
[----:B0-----:R-:W-:Y:S02]  /*00e0*/  IMAD.MOV.U32 R2, RZ, RZ, RZ ;  /* 0x000000ffff027224 */ /* 0x001fe400078e00ff */
[----:B-1----:R-:W-:-:S04]  /*00f0*/  IMAD.MOV R9, RZ, RZ, -R3 ;  /* 0x000000ffff097224 */ /* 0x002fc800078e0a03 */
[----:B------:R-:W-:-:S04]  /*0100*/  IMAD R9, R9, R18, RZ ;  /* 0x0000001209097224 */ /* 0x000fc800078e02ff */
[----:B------:R-:W-:Y:S02]  /*0110*/  IMAD.HI.U32 R10, R3, R9, R2 ;  /* 0x00000009030a7227 */ /* 0x000fe400078e0002 */
[----:B------:R-:W0:Y:S04]  /*0120*/  LDC.64 R8, c[0x0][0x390] ;  /* 0x0000e400ff087b82 */ /* 0x000e280000000a00 */
[----:B------:R-:W-:-:S04]  /*0130*/  IMAD.HI.U32 R10, R10, R21, RZ ;  /* 0x000000150a0a7227 */ /* 0x000fc800078e00ff */
[----:B------:R-:W-:-:S04]  /*0140*/  IMAD.MOV R3, RZ, RZ, -R10 ;  /* 0x000000ffff037224 */ /* 0x000fc800078e0a0a */
[----:B------:R-:W-:-:S05]  /*0150*/  IMAD R3, R18, R3, R21 ;  /* 0x0000000312037224 */ /* 0x000fca00078e0215 */
[----:B------:R-:W-:Y:S02]  /*0160*/  ISETP.GE.U32.AND P0, PT, R3, R18, PT ;  /* 0x000000120300720c */ /* 0x000fe40003f06070 */
[----:B------:R-:W-:-:S11]  /*0170*/  ISETP.NE.U32.AND P2, PT, R18, RZ, PT ;  /* 0x000000ff1200720c */ /* 0x000fd60003f45070 */
[----:B------:R-:W-:-:S05]  /*0180*/  @P0 IMAD.IADD R3, R3, 0x1, -R18 ;  /* 0x0000000103030824 */ /* 0x000fca00078e0a12 */
[----:B------:R-:W-:Y:S01]  /*0190*/  ISETP.GE.U32.AND P1, PT, R3, R18, PT ;  /* 0x000000120300720c */ /* 0x000fe20003f26070 */
[----:B------:R-:W-:-:S12]  /*01a0*/  @P0 VIADD R10, R10, 0x1 ;  /* 0x000000010a0a0836 */ /* 0x000fd80000000000 */
[----:B------:R-:W-:Y:S01]  /*01b0*/  @P1 VIADD R10, R10, 0x1 ;  /* 0x000000010a0a1836 */ /* 0x000fe20000000000 */
[----:B------:R-:W-:-:S05]  /*01c0*/  @!P2 LOP3.LUT R10, RZ, R18, RZ, 0x33, !PT ;  /* 0x00000012ff0aa212 */ /* 0x000fca00078e33ff */
[----:B------:R-:W-:-:S04]  /*01d0*/  IMAD.IADD R3, R10, 0x1, R19 ;  /* 0x000000010a037824 */ /* 0x000fc800078e0213 */
[----:B0-----:R-:W-:-:S06]  /*01e0*/  IMAD.WIDE.U32 R8, R3, 0x8, R8 ;  /* 0x0000000803087825 */ /* 0x001fcc00078e0008 */
[----:B------:R-:W5:Y:S01]  /*01f0*/  LDG.E.64 R8, desc[UR6][R8.64] ;  /* 0x0000000608087981 */ /* 0x000f62000c1e1b00 */
[----:B------:R-:W-:Y:S01]  /*0200*/  IMAD.MOV.U32 R2, RZ, RZ, 0x1 ;  /* 0x00000001ff027424 */ /* 0x000fe200078e00ff */
[----:B------:R-:W0:Y:S01]  /*0210*/  S2UR UR5, SR_CgaCtaId ;  /* 0x00000000000579c3 */ /* 0x000e220000008800 */
[----:B------:R-:W-:Y:S02]  /*0220*/  UMOV UR4, 0x400 ;  /* 0x0000040000047882 */ /* 0x000fe40000000000 */
[----:B0-----:R-:W-:Y:S01]  /*0230*/  ULEA UR4, UR5, UR4, 0x18 ;  /* 0x0000000405047291 */ /* 0x001fe2000f8ec0ff */
[----:B------:R-:W-:Y:S01]  /*0240*/  BSSY.RECONVERGENT B0, `(.L_x_93) ;  /* 0x000001e000007945 */ /* 0x000fe20003800200 */
[----:B--2---:R-:W-:Y:S02]  /*0250*/  DADD R16, -RZ, |R4| ;  /* 0x00000000ff107229 */ /* 0x004fe40000000504 */
[--C-:B------:R-:W-:Y:S02]  /*0260*/  DADD R22, -RZ, |R6|.reuse ;  /* 0x00000000ff167229 */ /* 0x100fe40000000506 */
[----:B------:R-:W-:-:S08]  /*0270*/  DSETP.GT.AND P0, PT, |R4|, |R6|, PT ;  /* 0x400000060400722a */ /* 0x000fd00003f04200 */
[----:B------:R-:W-:-:S04]  /*0280*/  FSEL R13, R17, R23, P0 ;  /* 0x00000017110d7208 */ /* 0x000fc80000000000 */
[----:B------:R-:W0:Y:S01]  /*0290*/  MUFU.RCP64H R3, R13 ;  /* 0x0000000d00037308 */ /* 0x000e220000001800 */
[----:B------:R-:W-:-:S06]  /*02a0*/  FSEL R12, R16, R22, P0 ;  /* 0x00000016100c7208 */ /* 0x000fcc0000000000 */
[----:B0-----:R-:W-:-:S08]  /*02b0*/  DFMA R14, -R12, R2, 1 ;  /* 0x3ff000000c0e742b */ /* 0x001fd00000000102 */
[----:B------:R-:W-:-:S08]  /*02c0*/  DFMA R14, R14, R14, R14 ;  /* 0x0000000e0e0e722b */ /* 0x000fd0000000000e */
[----:B------:R-:W-:-:S08]  /*02d0*/  DFMA R14, R2, R14, R2 ;  /* 0x0000000e020e722b */ /* 0x000fd00000000002 */
[----:B------:R-:W-:-:S08]  /*02e0*/  DFMA R2, -R12, R14, 1 ;  /* 0x3ff000000c02742b */ /* 0x000fd0000000010e */
[----:B------:R-:W-:Y:S01]  /*02f0*/  DFMA R2, R14, R2, R14 ;  /* 0x000000020e02722b */ /* 0x000fe2000000000e */
[----:B------:R-:W-:Y:S02]  /*0300*/  FSEL R14, R22, R16, P0 ;  /* 0x00000010160e7208 */ /* 0x000fe40000000000 */
[----:B------:R-:W-:-:S06]  /*0310*/  FSEL R15, R23, R17, P0 ;  /* 0x00000011170f7208 */ /* 0x000fcc0000000000 */
[----:B------:R-:W-:-:S08]  /*0320*/  DMUL R22, R2, R14 ;  /* 0x0000000e02167228 */ /* 0x000fd00000000000 */
[----:B------:R-:W-:Y:S01]  /*0330*/  DFMA R24, -R12, R22, R14 ;  /* 0x000000160c18722b */ /* 0x000fe2000000010e */
[----:B------:R-:W-:-:S07]  /*0340*/  LEA R17, R0, UR4, 0x3 ;  /* 0x0000000400117c11 */ /* 0x000fce000f8e18ff */
[----:B------:R-:W-:Y:S01]  /*0350*/  DFMA R2, R2, R24, R22 ;  /* 0x000000180202722b */ /* 0x000fe20000000016 */
[----:B------:R0:W-:Y:S01]  /*0360*/  STS.64 [R17], RZ ;  /* 0x000000ff11007388 */ /* 0x0001e20000000a00 */
[----:B------:R-:W-:-:S08]  /*0370*/  FSETP.GEU.AND P1, PT, |R15|, 6.5827683646048100446e-37, PT ;  /* 0x036000000f00780b */ /* 0x000fd00003f2e200 */
[----:B------:R-:W-:-:S05]  /*0380*/  FFMA R10, RZ, R13, R3 ;  /* 0x0000000dff0a7223 */ /* 0x000fca0000000003 */
[----:B------:R-:W-:Y:S01]  /*0390*/  FSETP.GT.AND P0, PT, |R10|, 1.469367938527859385e-39, PT ;  /* 0x001000000a00780b */ /* 0x000fe20003f04200 */
[----:B------:R-:W-:-:S12]  /*03a0*/  IMAD R10, R18, R19, R21 ;  /* 0x00000013120a7224 */ /* 0x000fd800078e0215 */
[----:B0-----:R-:W-:Y:S05]  /*03b0*/  @P0 BRA P1, `(.L_x_94) ;  /* 0x0000000000180947 */ /* 0x001fea0000800000 */
[----:B------:R-:W-:Y:S01]  /*03c0*/  IMAD.MOV.U32 R18, RZ, RZ, R12 ;  /* 0x000000ffff127224 */ /* 0x000fe200078e000c */
[----:B------:R-:W-:Y:S01]  /*03d0*/  MOV R19, R13 ;  /* 0x0000000d00137202 */ /* 0x000fe20000000f00 */
[----:B------:R-:W-:Y:S01]  /*03e0*/  IMAD.MOV.U32 R20, RZ, RZ, R14 ;  /* 0x000000ffff147224 */ /* 0x000fe200078e000e */
[----:B------:R-:W-:Y:S01]  /*03f0*/  MOV R32, 0x420 ;  /* 0x0000042000207802 */ /* 0x000fe20000000f00 */
[----:B------:R-:W-:-:S07]  /*0400*/  IMAD.MOV.U32 R21, RZ, RZ, R15 ;  /* 0x000000ffff157224 */ /* 0x000fce00078e000f */
[----:B-----5:R-:W-:Y:S05]  /*0410*/  CALL.REL.NOINC `($__internal_9_$__cuda_sm20_div_rn_f64_full) ;  /* 0x00000008007c7944 */ /* 0x020fea0003c00000 */
.L_x_94:
[----:B------:R-:W-:Y:S05]  /*0420*/  BSYNC.RECONVERGENT B0 ;  /* 0x0000000000007941 */ /* 0x000fea0003800200 */
.L_x_93:
        /* <DEDUP_REMOVED lines=19> */
[----:B------:R-:W-:Y:S01]  /*0560*/  MOV R19, R27 ;  /* 0x0000001b00137202 */ /* 0x000fe20000000f00 */
[----:B------:R-:W-:Y:S01]  /*0570*/  IMAD.MOV.U32 R16, RZ, RZ, R26 ;  /* 0x000000ffff107224 */ /* 0x000fe200078e001a */
[----:B------:R-:W-:Y:S01]  /*0580*/  MOV R2, 0x5b0 ;  /* 0x000005b000027802 */ /* 0x000fe20000000f00 */
[----:B------:R-:W-:-:S07]  /*0590*/  IMAD.MOV.U32 R21, RZ, RZ, R3 ;  /* 0x000000ffff157224 */ /* 0x000fce00078e0003 */
[----:B-----5:R-:W-:Y:S05]  /*05a0*/  CALL.REL.NOINC `($__internal_10_$__cuda_sm20_dsqrt_rn_f64_mediumpath_v1) ;  /* 0x0000000c00887944 */ /* 0x020fea0003c00000 */
.L_x_96:
[----:B------:R-:W-:Y:S05]  /*05b0*/  BSYNC.RECONVERGENT B0 ;  /* 0x0000000000007941 */ /* 0x000fea0003800200 */
.L_x_95:
[----:B------:R-:W0:Y:S01]  /*05c0*/  LDCU UR4, c[0x0][0x3a0] ;  /* 0x00007400ff0477ac */ /* 0x000e220008000800 */
[----:B------:R-:W-:Y:S01]  /*05d0*/  IMAD.MOV.U32 R24, RZ, RZ, 0x0 ;  /* 0x00000000ff187424 */ /* 0x000fe200078e00ff */
[----:B------:R-:W-:Y:S01]  /*05e0*/  DADD R6, |R4|, |R6| ;  /* 0x0000000004067229 */ /* 0x000fe20000000606 */
[----:B------:R-:W-:Y:S01]  /*05f0*/  IMAD.MOV.U32 R25, RZ, RZ, 0x3fd80000 ;  /* 0x3fd80000ff197424 */ /* 0x000fe200078e00ff */
[C---:B------:R-:W-:Y:S01]  /*0600*/  DMUL R20, R12.reuse, R20 ;  /* 0x000000140c147228 */ /* 0x040fe20000000000 */
[----:B------:R-:W-:Y:S01]  /*0610*/  IMAD.MOV.U32 R16, RZ, RZ, R13 ;  /* 0x000000ffff107224 */ /* 0x000fe200078e000d */
[----:B------:R-:W-:Y:S01]  /*0620*/  DSETP.NEU.AND P0, PT, R12, RZ, PT ;  /* 0x000000ff0c00722a */ /* 0x000fe20003f0d000 */
[----:B------:R-:W-:-:S07]  /*0630*/  UMOV UR5, 0x7fefffff ;  /* 0x7fefffff00057882 */ /* 0x000fce0000000000 */
[----:B------:R-:W-:Y:S01]  /*0640*/  FSEL R29, R7, R21, !P0 ;  /* 0x00000015071d7208 */ /* 0x000fe20004000000 */
[----:B0-----:R-:W0:Y:S01]  /*0650*/  I2F.F64 R18, UR4 ;  /* 0x0000000400127d12 */ /* 0x001e220008201c00 */
[----:B------:R-:W-:-:S07]  /*0660*/  UMOV UR4, 0xffffffff ;  /* 0xffffffff00047882 */ /* 0x000fce0000000000 */
[----:B0-----:R-:W0:Y:S01]  /*0670*/  MUFU.RSQ64H R3, R19 ;  /* 0x0000001300037308 */ /* 0x001e220000001c00 */
[----:B------:R-:W-:-:S06]  /*0680*/  VIADD R2, R19, 0xfcb00000 ;  /* 0xfcb0000013027836 */ /* 0x000fcc0000000000 */
[----:B0-----:R-:W-:-:S08]  /*0690*/  DMUL R22, R2, R2 ;  /* 0x0000000202167228 */ /* 0x001fd00000000000 */
[----:B------:R-:W-:-:S08]  /*06a0*/  DFMA R22, R18, -R22, 1 ;  /* 0x3ff000001216742b */ /* 0x000fd00000000816 */
[----:B------:R-:W-:Y:S02]  /*06b0*/  DFMA R24, R22, R24, 0.5 ;  /* 0x3fe000001618742b */ /* 0x000fe40000000018 */
[----:B------:R-:W-:Y:S01]  /*06c0*/  DMUL R26, R2, R22 ;  /* 0x00000016021a7228 */ /* 0x000fe20000000000 */
[----:B------:R-:W-:Y:S02]  /*06d0*/  IMAD.MOV.U32 R22, RZ, RZ, R14 ;  /* 0x000000ffff167224 */ /* 0x000fe400078e000e */
[----:B------:R-:W-:-:S05]  /*06e0*/  IMAD.MOV.U32 R23, RZ, RZ, R15 ;  /* 0x000000ffff177224 */ /* 0x000fca00078e000f */
[----:B------:R-:W-:Y:S02]  /*06f0*/  DFMA R14, R24, R26, R2 ;  /* 0x0000001a180e722b */ /* 0x000fe40000000002 */
[----:B------:R-:W-:Y:S01]  /*0700*/  DSETP.MAX.AND P1, P2, R12, R22, PT ;  /* 0x000000160c00722a */ /* 0x000fe20003a2f000 */
[----:B------:R-:W-:Y:S01]  /*0710*/  IMAD.MOV.U32 R25, RZ, RZ, R23 ;  /* 0x000000ffff197224 */ /* 0x000fe200078e0017 */
[----:B------:R-:W-:-:S04]  /*0720*/  FSEL R27, R6, R20, !P0 ;  /* 0x00000014061b7208 */ /* 0x000fc80004000000 */
[----:B------:R-:W-:Y:S01]  /*0730*/  DMUL R4, R18, R14 ;  /* 0x0000000e12047228 */ /* 0x000fe20000000000 */
[----:B------:R-:W-:Y:S01]  /*0740*/  FSEL R31, R16, R25, P1 ;  /* 0x00000019101f7208 */ /* 0x000fe20000800000 */
[----:B------:R-:W-:Y:S01]  /*0750*/  VIADD R13, R15, 0xfff00000 ;  /* 0xfff000000f0d7836 */ /* 0x000fe20000000000 */
[----:B------:R-:W-:Y:S01]  /*0760*/  SEL R22, R12, R22, P1 ;  /* 0x000000160c167207 */ /* 0x000fe20000800000 */
[----:B------:R-:W-:Y:S01]  /*0770*/  IMAD.MOV.U32 R12, RZ, RZ, R14 ;  /* 0x000000ffff0c7224 */ /* 0x000fe200078e000e */
[----:B------:R-:W-:-:S03]  /*0780*/  ISETP.GE.U32.AND P1, PT, R2, 0x7ca00000, PT ;  /* 0x7ca000000200780c */ /* 0x000fc60003f26070 */
[----:B------:R-:W-:Y:S01]  /*0790*/  @P2 LOP3.LUT R31, R25, 0x80000, RZ, 0xfc, !PT ;  /* 0x00080000191f2812 */ /* 0x000fe200078efcff */
[----:B------:R-:W-:-:S03]  /*07a0*/  DFMA R24, R4, -R4, R18 ;  /* 0x800000040418722b */ /* 0x000fc60000000012 */
[----:B------:R-:W-:-:S05]  /*07b0*/  MOV R23, R31 ;  /* 0x0000001f00177202 */ /* 0x000fca0000000f00 */
[----:B------:R-:W-:Y:S02]  /*07c0*/  DFMA R20, R24, R12, R4 ;  /* 0x0000000c1814722b */ /* 0x000fe40000000004 */
[----:B------:R-:W-:-:S06]  /*07d0*/  DSETP.GT.AND P0, PT, R22, UR4, PT ;  /* 0x0000000416007e2a */ /* 0x000fcc000bf04000 */
[----:B------:R-:W-:Y:S02]  /*07e0*/  FSEL R6, R6, R27, P0 ;  /* 0x0000001b06067208 */ /* 0x000fe40000000000 */
[----:B------:R-:W-:Y:S01]  /*07f0*/  FSEL R7, R7, R29, P0 ;  /* 0x0000001d07077208 */ /* 0x000fe20000000000 */
[----:B------:R-:W-:Y:S06]  /*0800*/  @!P1 BRA `(.L_x_97) ;  /* 0x0000000000209947 */ /* 0x000fec0003800000 */
[----:B------:R-:W-:Y:S02]  /*0810*/  IMAD.MOV.U32 R16, RZ, RZ, R18 ;  /* 0x000000ffff107224 */ /* 0x000fe400078e0012 */
[----:B------:R-:W-:Y:S01]  /*0820*/  IMAD.MOV.U32 R18, RZ, RZ, R2 ;  /* 0x000000ffff127224 */ /* 0x000fe200078e0002 */
[----:B------:R-:W-:Y:S01]  /*0830*/  MOV R2, 0x890 ;  /* 0x0000089000027802 */ /* 0x000fe20000000f00 */
[----:B------:R-:W-:Y:S02]  /*0840*/  IMAD.MOV.U32 R20, RZ, RZ, R14 ;  /* 0x000000ffff147224 */ /* 0x000fe400078e000e */
[----:B------:R-:W-:Y:S02]  /*0850*/  IMAD.MOV.U32 R22, RZ, RZ, R4 ;  /* 0x000000ffff167224 */ /* 0x000fe400078e0004 */
[----:B------:R-:W-:Y:S02]  /*0860*/  IMAD.MOV.U32 R23, RZ, RZ, R5 ;  /* 0x000000ffff177224 */ /* 0x000fe400078e0005 */
[----:B------:R-:W-:-:S07]  /*0870*/  IMAD.MOV.U32 R21, RZ, RZ, R13 ;  /* 0x000000ffff157224 */ /* 0x000fce00078e000d */
[----:B-----5:R-:W-:Y:S05]  /*0880*/  CALL.REL.NOINC `($__internal_10_$__cuda_sm20_dsqrt_rn_f64_mediumpath_v1) ;  /* 0x0000000800d07944 */ /* 0x020fea0003c00000 */
.L_x_97:
[----:B------:R-:W0:Y:S01]  /*0890*/  MUFU.RCP64H R3, R21 ;  /* 0x0000001500037308 */ /* 0x000e220000001800 */
[----:B------:R-:W-:Y:S01]  /*08a0*/  IMAD.MOV.U32 R2, RZ, RZ, 0x1 ;  /* 0x00000001ff027424 */ /* 0x000fe200078e00ff */
[----:B------:R-:W-:Y:S01]  /*08b0*/  FSETP.GEU.AND P1, PT, |R7|, 6.5827683646048100446e-37, PT ;  /* 0x036000000700780b */ /* 0x000fe20003f2e200 */
[----:B------:R-:W-:Y:S04]  /*08c0*/  BSSY.RECONVERGENT B0, `(.L_x_98) ;  /* 0x0000012000007945 */ /* 0x000fe80003800200 */
[----:B0-----:R-:W-:-:S08]  /*08d0*/  DFMA R4, R2, -R20, 1 ;  /* 0x3ff000000204742b */ /* 0x001fd00000000814 */
[----:B------:R-:W-:-:S08]  /*08e0*/  DFMA R4, R4, R4, R4 ;  /* 0x000000040404722b */ /* 0x000fd00000000004 */
[----:B------:R-:W-:-:S08]  /*08f0*/  DFMA R4, R2, R4, R2 ;  /* 0x000000040204722b */ /* 0x000fd00000000002 */
[----:B------:R-:W-:-:S08]  /*0900*/  DFMA R2, R4, -R20, 1 ;  /* 0x3ff000000402742b */ /* 0x000fd00000000814 */
[----:B------:R-:W-:-:S08]  /*0910*/  DFMA R2, R4, R2, R4 ;  /* 0x000000020402722b */ /* 0x000fd00000000004 */
[----:B------:R-:W-:-:S08]  /*0920*/  DMUL R4, R2, R6 ;  /* 0x0000000602047228 */ /* 0x000fd00000000000 */
[----:B------:R-:W-:-:S08]  /*0930*/  DFMA R12, R4, -R20, R6 ;  /* 0x80000014040c722b */ /* 0x000fd00000000006 */
        /* <DEDUP_REMOVED lines=9> */
[----:B-----5:R-:W-:Y:S05]  /*09d0*/  CALL.REL.NOINC `($__internal_9_$__cuda_sm20_div_rn_f64_full) ;  /* 0x00000004000c7944 */ /* 0x020fea0003c00000 */
.L_x_99:
[----:B------:R-:W-:Y:S05]  /*09e0*/  BSYNC.RECONVERGENT B0 ;  /* 0x0000000000007941 */ /* 0x000fea0003800200 */
.L_x_98:
[----:B------:R-:W0:Y:S02]  /*09f0*/  LDC.64 R4, c[0x0][0x388] ;  /* 0x0000e200ff047b82 */ /* 0x000e240000000a00 */
[----:B0-----:R-:W-:-:S06]  /*0a00*/  IMAD.WIDE.U32 R4, R10, 0x8, R4 ;  /* 0x000000080a047825 */ /* 0x001fcc00078e0004 */
[----:B------:R-:W2:Y:S01]  /*0a10*/  LDG.E.64 R4, desc[UR6][R4.64] ;  /* 0x0000000604047981 */ /* 0x000ea2000c1e1b00 */
[----:B-----5:R-:W-:Y:S01]  /*0a20*/  DSETP.GT.AND P0, PT, R8, RZ, PT ;  /* 0x000000ff0800722a */ /* 0x020fe20003f04000 */
[----:B------:R-:W-:Y:S01]  /*0a30*/  BSSY.RECONVERGENT B0, `(.L_x_100) ;  /* 0x000001b000007945 */ /* 0x000fe20003800200 */
[----:B--2---:R-:W-:-:S12]  /*0a40*/  DADD R6, -R4, R2 ;  /* 0x0000000004067229 */ /* 0x004fd80000000102 */
[----:B------:R-:W-:Y:S05]  /*0a50*/  @!P0 BRA `(.L_x_101) ;  /* 0x0000000000608947 */ /* 0x000fea0003800000 */
[----:B------:R-:W0:Y:S01]  /*0a60*/  MUFU.RCP64H R3, R9 ;  /* 0x0000000900037308 */ /* 0x000e220000001800 */
[----:B------:R-:W-:Y:S01]  /*0a70*/  IMAD.MOV.U32 R2, RZ, RZ, 0x1 ;  /* 0x00000001ff027424 */ /* 0x000fe200078e00ff */
[----:B------:R-:W-:Y:S01]  /*0a80*/  DMUL R12, R6, R6 ;  /* 0x00000006060c7228 */ /* 0x000fe20000000000 */
[----:B------:R-:W-:Y:S09]  /*0a90*/  BSSY.RECONVERGENT B1, `(.L_x_102) ;  /* 0x0000013000017945 */ /* 0x000ff20003800200 */
[----:B------:R-:W-:Y:S01]  /*0aa0*/  FSETP.GEU.AND P1, PT, |R13|, 6.5827683646048100446e-37, PT ;  /* 0x036000000d00780b */ /* 0x000fe20003f2e200 */
[----:B0-----:R-:W-:-:S08]  /*0ab0*/  DFMA R4, -R8, R2, 1 ;  /* 0x3ff000000804742b */ /* 0x001fd00000000102 */
[----:B------:R-:W-:-:S08]  /*0ac0*/  DFMA R4, R4, R4, R4 ;  /* 0x000000040404722b */ /* 0x000fd00000000004 */
[----:B------:R-:W-:-:S08]  /*0ad0*/  DFMA R4, R2, R4, R2 ;  /* 0x000000040204722b */ /* 0x000fd00000000002 */
[----:B------:R-:W-:-:S08]  /*0ae0*/  DFMA R2, -R8, R4, 1 ;  /* 0x3ff000000802742b */ /* 0x000fd00000000104 */
[----:B------:R-:W-:-:S08]  /*0af0*/  DFMA R2, R4, R2, R4 ;  /* 0x000000020402722b */ /* 0x000fd00000000004 */
[----:B------:R-:W-:-:S08]  /*0b00*/  DMUL R4, R12, R2 ;  /* 0x000000020c047228 */ /* 0x000fd00000000000 */
        /* <DEDUP_REMOVED lines=10> */
[----:B------:R-:W-:Y:S05]  /*0bb0*/  CALL.REL.NOINC `($__internal_9_$__cuda_sm20_div_rn_f64_full) ;  /* 0x0000000000947944 */ /* 0x000fea0003c00000 */
.L_x_103:
[----:B------:R-:W-:Y:S05]  /*0bc0*/  BSYNC.RECONVERGENT B1 ;  /* 0x0000000000017941 */ /* 0x000fea0003800200 */
.L_x_102:
[----:B------:R0:W-:Y:S02]  /*0bd0*/  STS.64 [R17], R2 ;  /* 0x0000000211007388 */ /* 0x0001e40000000a00 */
.L_x_101:
[----:B------:R-:W-:Y:S05]  /*0be0*/  BSYNC.RECONVERGENT B0 ;  /* 0x0000000000007941 */ /* 0x000fea0003800200 */
.L_x_100:
[----:B------:R-:W0:Y:S08]  /*0bf0*/  LDC R8, c[0x0][0x3a8] ;  /* 0x0000ea00ff087b82 */ /* 0x000e300000000800 */
[----:B------:R-:W-:Y:S01]  /*0c00*/  BAR.SYNC.DEFER_BLOCKING 0x0 ;  /* 0x0000000000007b1d */ /* 0x000fe20000010000 */
[----:B------:R-:W-:Y:S02]  /*0c10*/  ISETP.NE.AND P0, PT, R0, RZ, PT ;  /* 0x000000ff0000720c */ /* 0x000fe40003f05270 */
[----:B0-----:R-:W-:-:S02]  /*0c20*/  IADD3 R3, PT, PT, -R8, UR8, RZ ;  /* 0x0000000808037c10 */ /* 0x001fc4000fffe1ff */
[----:B------:R-:W-:Y:S02]  /*0c30*/  LEA.HI R7, R8, R8, RZ, 0x1 ;  /* 0x0000000808077211 */ /* 0x000fe400078f08ff */
[----:B------:R-:W-:Y:S02]  /*0c40*/  ISETP.GE.U32.AND P1, PT, R0, R3, PT ;  /* 0x000000030000720c */ /* 0x000fe40003f26070 */
[----:B------:R-:W-:-:S04]  /*0c50*/  SHF.R.S32.HI R7, RZ, 0x1, R7 ;  /* 0x00000001ff077819 */ /* 0x000fc80000011407 */
[----:B------:R-:W-:-:S07]  /*0c60*/  ISETP.GE.U32.AND P2, PT, R7, 0x2, PT ;  /* 0x000000020700780c */ /* 0x000fce0003f46070 */
[----:B------:R-:W-:Y:S01]  /*0c70*/  @!P1 IMAD R6, R8, 0x8, R17 ;  /* 0x0000000808069824 */ /* 0x000fe200078e0211 */
[----:B------:R-:W-:Y:S04]  /*0c80*/  @!P1 LDS.64 R4, [R17] ;  /* 0x0000000011049984 */ /* 0x000fe80000000a00 */
[----:B------:R-:W0:Y:S02]  /*0c90*/  @!P1 LDS.64 R2, [R6] ;  /* 0x0000000006029984 */ /* 0x000e240000000a00 */
[----:B0-----:R-:W-:-:S07]  /*0ca0*/  @!P1 DADD R2, R2, R4 ;  /* 0x0000000002029229 */ /* 0x001fce0000000004 */
[----:B------:R0:W-:Y:S01]  /*0cb0*/  @!P1 STS.64 [R17], R2 ;  /* 0x0000000211009388 */ /* 0x0001e20000000a00 */
[----:B------:R-:W-:Y:S05]  /*0cc0*/  @!P2 BRA `(.L_x_104) ;  /* 0x000000000028a947 */ /* 0x000fea0003800000 */
.L_x_105:
[----:B------:R-:W-:-:S13]  /*0cd0*/  ISETP.GE.U32.AND P1, PT, R0, R7, PT ;  /* 0x000000070000720c */ /* 0x000fda0003f26070 */
[----:B------:R-:W-:Y:S01]  /*0ce0*/  @!P1 LEA R6, R7, R17, 0x3 ;  /* 0x0000001107069211 */ /* 0x000fe200078e18ff */
[----:B------:R-:W-:Y:S04]  /*0cf0*/  @!P1 LDS.64 R4, [R17] ;  /* 0x0000000011049984 */ /* 0x000fe80000000a00 */
[----:B0-----:R-:W0:Y:S02]  /*0d00*/  @!P1 LDS.64 R2, [R6] ;  /* 0x0000000006029984 */ /* 0x001e240000000a00 */
[----:B0-----:R-:W-:-:S07]  /*0d10*/  @!P1 DADD R2, R2, R4 ;  /* 0x0000000002029229 */ /* 0x001fce0000000004 */
[----:B------:R1:W-:Y:S01]  /*0d20*/  @!P1 STS.64 [R17], R2 ;  /* 0x0000000211009388 */ /* 0x0003e20000000a00 */
[----:B------:R-:W-:Y:S01]  /*0d30*/  BAR.SYNC.DEFER_BLOCKING 0x0 ;  /* 0x0000000000007b1d */ /* 0x000fe20000010000 */
[----:B------:R-:W-:Y:S02]  /*0d40*/  ISETP.GT.U32.AND P1, PT, R7, 0x3, PT ;  /* 0x000000030700780c */ /* 0x000fe40003f24070 */
[----:B------:R-:W-:-:S11]  /*0d50*/  SHF.R.U32.HI R7, RZ, 0x1, R7 ;  /* 0x00000001ff077819 */ /* 0x000fd60000011607 */
[----:B-1----:R-:W-:Y:S05]  /*0d60*/  @P1 BRA `(.L_x_105) ;  /* 0xfffffffc00d81947 */ /* 0x002fea000383ffff */
.L_x_104:
[----:B------:R-:W-:Y:S05]  /*0d70*/  @P0 EXIT ;  /* 0x000000000000094d */ /* 0x000fea0003800000 */
[----:B------:R-:W1:Y:S01]  /*0d80*/  S2UR UR5, SR_CgaCtaId ;  /* 0x00000000000579c3 */ /* 0x000e620000008800 */
[----:B------:R-:W-:-:S07]  /*0d90*/  UMOV UR4, 0x400 ;  /* 0x0000040000047882 */ /* 0x000fce0000000000 */
[----:B0-----:R-:W0:Y:S01]  /*0da0*/  LDC.64 R2, c[0x0][0x398] ;  /* 0x0000e600ff027b82 */ /* 0x001e220000000a00 */
[----:B-1----:R-:W-:Y:S01]  /*0db0*/  ULEA UR4, UR5, UR4, 0x18 ;  /* 0x0000000405047291 */ /* 0x002fe2000f8ec0ff */
[----:B0-----:R-:W-:-:S08]  /*0dc0*/  IMAD.WIDE.U32 R2, R11, 0x8, R2 ;  /* 0x000000080b027825 */ /* 0x001fd000078e0002 */
[----:B------:R-:W0:Y:S02]  /*0dd0*/  LDS.128 R4, [UR4] ;  /* 0x00000004ff047984 */ /* 0x000e240008000c00 */
[----:B0-----:R-:W-:-:S07]  /*0de0*/  DADD R4, R4, R6 ;  /* 0x0000000004047229 */ /* 0x001fce0000000006 */
[----:B------:R-:W-:Y:S01]  /*0df0*/  STG.E.64 desc[UR6][R2.64], R4 ;  /* 0x0000000402007986 */ /* 0x000fe2000c101b06 */
[----:B------:R-:W-:Y:S05]  /*0e00*/  EXIT ;  /* 0x000000000000794d */ /* 0x000fea0003800000 */
        .weak           $__internal_9_$__cuda_sm20_div_rn_f64_full
        .type           $__internal_9_$__cuda_sm20_div_rn_f64_full,@function
        .size           $__internal_9_$__cuda_sm20_div_rn_f64_full,($__internal_10_$__cuda_sm20_dsqrt_rn_f64_mediumpath_v1 - $__internal_9_$__cuda_sm20_div_rn_f64_full)
$__internal_9_$__cuda_sm20_div_rn_f64_full:
        /* <DEDUP_REMOVED lines=11> */
[C---:B------:R-:W-:Y:S01]  /*0ec0*/  ISETP.GE.U32.AND P1, PT, R30.reuse, R31, PT ;  /* 0x0000001f1e00720c */ /* 0x040fe20003f26070 */
[----:B------:R-:W-:Y:S02]  /*0ed0*/  IMAD.MOV.U32 R33, RZ, RZ, R30 ;  /* 0x000000ffff217224 */ /* 0x000fe400078e001e */
[----:B------:R-:W-:Y:S01]  /*0ee0*/  @!P2 LOP3.LUT R27, R19, 0x7ff00000, RZ, 0xc0, !PT ;  /* 0x7ff00000131ba812 */ /* 0x000fe200078ec0ff */
[----:B------:R-:W-:Y:S01]  /*0ef0*/  @!P2 IMAD.MOV.U32 R26, RZ, RZ, RZ ;  /* 0x000000ffff1aa224 */ /* 0x000fe200078e00ff */
[----:B------:R-:W0:Y:S02]  /*0f00*/  MUFU.RCP64H R25, R3 ;  /* 0x0000000300197308 */ /* 0x000e240000001800 */
[----:B------:R-:W-:Y:S02]  /*0f10*/  @!P2 ISETP.GE.U32.AND P3, PT, R30, R27, PT ;  /* 0x0000001b1e00a20c */ /* 0x000fe40003f66070 */
[----:B------:R-:W-:-:S02]  /*0f20*/  @!P0 LOP3.LUT R31, R3, 0x7ff00000, RZ, 0xc0, !PT ;  /* 0x7ff00000031f8812 */ /* 0x000fc400078ec0ff */
[----:B------:R-:W-:-:S03]  /*0f30*/  @!P2 SEL R27, R16, 0x63400000, !P3 ;  /* 0x63400000101ba807 */ /* 0x000fc60005800000 */
[----:B------:R-:W-:Y:S01]  /*0f40*/  VIADD R34, R31, 0xffffffff ;  /* 0xffffffff1f227836 */ /* 0x000fe20000000000 */
[----:B------:R-:W-:-:S04]  /*0f50*/  @!P2 LOP3.LUT R27, R27, 0x80000000, R21, 0xf8, !PT ;  /* 0x800000001b1ba812 */ /* 0x000fc800078ef815 */
[----:B------:R-:W-:Y:S01]  /*0f60*/  @!P2 LOP3.LUT R27, R27, 0x100000, RZ, 0xfc, !PT ;  /* 0x001000001b1ba812 */ /* 0x000fe200078efcff */
        /* <DEDUP_REMOVED lines=8> */
[----:B------:R-:W-:-:S05]  /*0ff0*/  DFMA R28, R24, R28, R24 ;  /* 0x0000001c181c722b */ /* 0x000fca0000000018 */
[----:B------:R-:W-:-:S03]  /*1000*/  @!P2 LOP3.LUT R33, R23, 0x7ff00000, RZ, 0xc0, !PT ;  /* 0x7ff000001721a812 */ /* 0x000fc600078ec0ff */
[----:B------:R-:W-:Y:S02]  /*1010*/  DMUL R24, R28, R22 ;  /* 0x000000161c187228 */ /* 0x000fe40000000000 */
[----:B------:R-:W-:-:S05]  /*1020*/  VIADD R26, R33, 0xffffffff ;  /* 0xffffffff211a7836 */ /* 0x000fca0000000000 */
[----:B------:R-:W-:Y:S01]  /*1030*/  ISETP.GT.U32.AND P0, PT, R26, 0x7feffffe, PT ;  /* 0x7feffffe1a00780c */ /* 0x000fe20003f04070 */
[----:B------:R-:W-:-:S03]  /*1040*/  DFMA R26, R24, -R2, R22 ;  /* 0x80000002181a722b */ /* 0x000fc60000000016 */
[----:B------:R-:W-:-:S05]  /*1050*/  ISETP.GT.U32.OR P0, PT, R34, 0x7feffffe, P0 ;  /* 0x7feffffe2200780c */ /* 0x000fca0000704470 */
[----:B------:R-:W-:-:S08]  /*1060*/  DFMA R26, R28, R26, R24 ;  /* 0x0000001a1c1a722b */ /* 0x000fd00000000018 */
[----:B------:R-:W-:Y:S05]  /*1070*/  @P0 BRA `(.L_x_107) ;  /* 0x00000000006c0947 */ /* 0x000fea0003800000 */
[----:B------:R-:W-:-:S04]  /*1080*/  LOP3.LUT R21, R19, 0x7ff00000, RZ, 0xc0, !PT ;  /* 0x7ff0000013157812 */ /* 0x000fc800078ec0ff */
[CC--:B------:R-:W-:Y:S02]  /*1090*/  VIADDMNMX R20, R30.reuse, -R21.reuse, 0xb9600000, !PT ;  /* 0xb96000001e147446 */ /* 0x0c0fe40007800915 */
[----:B------:R-:W-:Y:S02]  /*10a0*/  ISETP.GE.U32.AND P0, PT, R30, R21, PT ;  /* 0x000000151e00720c */ /* 0x000fe40003f06070 */
[----:B------:R-:W-:Y:S02]  /*10b0*/  VIMNMX R20, PT, PT, R20, 0x46a00000, PT ;  /* 0x46a0000014147848 */ /* 0x000fe40003fe0100 */
[----:B------:R-:W-:-:S04]  /*10c0*/  SEL R21, R16, 0x63400000, !P0 ;  /* 0x6340000010157807 */ /* 0x000fc80004000000 */
[----:B------:R-:W-:Y:S01]  /*10d0*/  IADD3 R16, PT, PT, -R21, R20, RZ ;  /* 0x0000001415107210 */ /* 0x000fe20007ffe1ff */
[----:B------:R-:W-:-:S04]  /*10e0*/  IMAD.MOV.U32 R20, RZ, RZ, RZ ;  /* 0x000000ffff147224 */ /* 0x000fc800078e00ff */
        /* <DEDUP_REMOVED lines=20> */
.L_x_107:
        /* <DEDUP_REMOVED lines=12> */
[----:B------:R-:W-:Y:S01]  /*12f0*/  @!P0 IMAD.MOV.U32 R24, RZ, RZ, RZ ;  /* 0x000000ffff188224 */ /* 0x000fe200078e00ff */
[----:B------:R-:W-:-:S03]  /*1300*/  @P0 MOV R24, RZ ;  /* 0x000000ff00180202 */ /* 0x000fc60000000f00 */
[----:B------:R-:W-:Y:S01]  /*1310*/  @P0 IMAD.MOV.U32 R25, RZ, RZ, R2 ;  /* 0x000000ffff190224 */ /* 0x000fe200078e0002 */
[----:B------:R-:W-:Y:S06]  /*1320*/  BRA `(.L_x_108) ;  /* 0x0000000000147947 */ /* 0x000fec0003800000 */
.L_x_110:
[----:B------:R-:W-:Y:S01]  /*1330*/  LOP3.LUT R25, R19, 0x80000, RZ, 0xfc, !PT ;  /* 0x0008000013197812 */ /* 0x000fe200078efcff */
[----:B------:R-:W-:Y:S01]  /*1340*/  IMAD.MOV.U32 R24, RZ, RZ, R18 ;  /* 0x000000ffff187224 */ /* 0x000fe200078e0012 */
[----:B------:R-:W-:Y:S06]  /*1350*/  BRA `(.L_x_108) ;  /* 0x0000000000087947 */ /* 0x000fec0003800000 */
.L_x_109:
[----:B------:R-:W-:Y:S01]  /*1360*/  LOP3.LUT R25, R21, 0x80000, RZ, 0xfc, !PT ;  /* 0x0008000015197812 */ /* 0x000fe200078efcff */
[----:B------:R-:W-:-:S07]  /*1370*/  IMAD.MOV.U32 R24, RZ, RZ, R20 ;  /* 0x000000ffff187224 */ /* 0x000fce00078e0014 */
.L_x_108:
[----:B------:R-:W-:Y:S05]  /*1380*/  BSYNC.RECONVERGENT B2 ;  /* 0x0000000000027941 */ /* 0x000fea0003800200 */
.L_x_106:
[----:B------:R-:W-:Y:S02]  /*1390*/  IMAD.MOV.U32 R33, RZ, RZ, 0x0 ;  /* 0x00000000ff217424 */ /* 0x000fe400078e00ff */
[----:B------:R-:W-:Y:S02]  /*13a0*/  IMAD.MOV.U32 R2, RZ, RZ, R24 ;  /* 0x000000ffff027224 */ /* 0x000fe400078e0018 */
[----:B------:R-:W-:Y:S01]  /*13b0*/  IMAD.MOV.U32 R3, RZ, RZ, R25 ;  /* 0x000000ffff037224 */ /* 0x000fe200078e0019 */
[----:B------:R-:W-:Y:S06]  /*13c0*/  RET.REL.NODEC R32 `(chi_sum_block) ;  /* 0xffffffec200c7950 */ /* 0x000fec0003c3ffff */
        .weak           $__internal_10_$__cuda_sm20_dsqrt_rn_f64_mediumpath_v1
        .type           $__internal_10_$__cuda_sm20_dsqrt_rn_f64_mediumpath_v1,@function
        .size           $__internal_10_$__cuda_sm20_dsqrt_rn_f64_mediumpath_v1,(.L_x_127 - $__internal_10_$__cuda_sm20_dsqrt_rn_f64_mediumpath_v1)
$__internal_10_$__cuda_sm20_dsqrt_rn_f64_mediumpath_v1:
        /* <DEDUP_REMOVED lines=12> */
.L_x_112:
        /* <DEDUP_REMOVED lines=24> */
.L_x_114:
[----:B------:R-:W-:-:S11]  /*1610*/  DADD R20, R18, R18 ;  /* 0x0000000012147229 */ /* 0x000fd60000000012 */
.L_x_113:
[----:B------:R-:W-:Y:S05]  /*1620*/  BSYNC.RECONVERGENT B1 ;  /* 0x0000000000017941 */ /* 0x000fea0003800200 */
.L_x_111:
[----:B------:R-:W-:-:S04]  /*1630*/  IMAD.MOV.U32 R3, RZ, RZ, 0x0 ;  /* 0x00000000ff037424 */ /* 0x000fc800078e00ff */
[----:B------:R-:W-:Y:S05]  /*1640*/  RET.REL.NODEC R2 `(chi_sum_block) ;  /* 0xffffffe8026c7950 */ /* 0x000fea0003c3ffff */
.L_x_115:
        /* <DEDUP_REMOVED lines=11> */
.L_x_127:


//--------------------- .text.cal_prb_obj         --------------------------
	.section	.text.cal_prb_obj,"ax",@progbits
	.align	128
        .global         cal_prb_obj
        .type           cal_prb_obj,@function
        .size           cal_prb_obj,(.L_x_139 - cal_prb_obj)
        .other          cal_prb_obj,@"STO_CUDA_ENTRY STV_DEFAULT"
cal_prb_obj:
.text.cal_prb_obj:
        /* <DEDUP_REMOVED lines=40> */
[----:B-1----:R-:W-:Y:S02]  /*0280*/  IMAD.WIDE R8, R15, 0x10, R6 ;  /* 0x000000100f087825 */ /* 0x002fe400078e0206 */
[----:B------:R-:W2:Y:S04]  /*0290*/  LDG.E.128 R4, desc[UR4][R4.64] ;  /* 0x0000000404047981 */ /* 0x000ea8000c1e1d00 */
[----:B------:R-:W2:Y:S01]  /*02a0*/  LDG.E.128 R8, desc[UR4][R8.64] ;  /* 0x0000000408087981 */ /* 0x000ea2000c1e1d00 */
[----:B------:R-:W-:-:S04]  /*02b0*/  IMAD R2, R2, R3, RZ ;  /* 0x0000000302027224 */ /* 0x000fc800078e02ff */
[----:B------:R-:W-:-:S04]  /*02c0*/  IMAD R3, R0, R2, R13 ;  /* 0x0000000200037224 */ /* 0x000fc800078e020d */
[----:B0-----:R-:W-:Y:S01]  /*02d0*/  IMAD.WIDE R2, R3, 0x10, R16 ;  /* 0x0000001003027825 */ /* 0x001fe200078e0210 */
[-C--:B--2---:R-:W-:Y:S02]  /*02e0*/  DMUL R14, R6, R10.reuse ;  /* 0x0000000a060e7228 */ /* 0x084fe40000000000 */
[----:B------:R-:W-:-:S06]  /*02f0*/  DMUL R10, R4, R10 ;  /* 0x0000000a040a7228 */ /* 0x000fcc0000000000 */
[-C--:B------:R-:W-:Y:S02]  /*0300*/  DFMA R12, R4, R8.reuse, -R14 ;  /* 0x00000008040c722b */ /* 0x080fe4000000080e */
[----:B------:R-:W-:-:S07]  /*0310*/  DFMA R14, R6, R8, R10 ;  /* 0x00000008060e722b */ /* 0x000fce000000000a */
[----:B------:R-:W-:Y:S01]  /*0320*/  STG.E.128 desc[UR4][R2.64], R12 ;  /* 0x0000000c02007986 */ /* 0x000fe2000c101d04 */
[----:B------:R-:W-:Y:S05]  /*0330*/  EXIT ;  /* 0x000000000000794d */ /* 0x000fea0003800000 */
.L_x_116:
        /* <DEDUP_REMOVED lines=12> */
.L_x_139:


//--------------------- .nv.shared.zero           --------------------------
	.section	.nv.shared.zero,"aw",@nobits
	.sectionflags	@""
	.align	16
	.zero		1024


//--------------------- .nv.shared.reserved.0     --------------------------
	.section	.nv.shared.reserved.0,"aw",@nobits
	.weak		__nv_reservedSMEM_offset_0_alias
	.size		__nv_reservedSMEM_offset_0_alias, 0, 64
	.other		__nv_reservedSMEM_offset_0_alias,@"STO_CUDA_RESERVED_SHARED STV_DEFAULT"
__nv_reservedSMEM_offset_0_alias:
	.zero		0
	.zero		64


//--------------------- .nv.shared.obj_trans      --------------------------
	.section	.nv.shared.obj_trans,"aw",@nobits
	.sectionflags	@""
	.align	16
	.zero		1024


//--------------------- .nv.shared.prb_reduce     --------------------------
	.section	.nv.shared.prb_reduce,"aw",@nobits
	.sectionflags	@""
	.align	16
.nv.shared.prb_reduce:
	.zero		7552


//--------------------- .nv.shared.prb_trans      --------------------------
	.section	.nv.shared.prb_trans,"aw",@nobits
	.sectionflags	@""
	.align	16
.nv.shared.prb_trans:
	.zero		7552


//--------------------- .nv.shared.dm_k5          --------------------------
	.section	.nv.shared.dm_k5,"aw",@nobits
	.sectionflags	@""
	.align	16
	.zero		1024


//--------------------- .nv.shared.dm_k4          --------------------------
	.section	.nv.shared.dm_k4,"aw",@nobits
	.sectionflags	@""
	.align	16
	.zero		1024


//--------------------- .nv.shared.dm_reduce_dev  --------------------------
	.section	.nv.shared.dm_reduce_dev,"aw",@nobits
	.sectionflags	@""
	.align	16
	.zero		1024


//--------------------- .nv.shared.dm_cal_dev     --------------------------
	.section	.nv.shared.dm_cal_dev,"aw",@nobits
	.sectionflags	@""
	.align	16
	.zero		1024


//--------------------- .nv.shared.dm_prb_obj     --------------------------
	.section	.nv.shared.dm_prb_obj,"aw",@nobits
	.sectionflags	@""
	.align	16
	.zero		1024


//--------------------- .nv.shared.chi_reduce     --------------------------
	.section	.nv.shared.chi_reduce,"aw",@nobits
	.sectionflags	@""
	.align	16
	.zero		1024


//--------------------- .nv.shared.chi_sum_block  --------------------------
	.section	.nv.shared.chi_sum_block,"aw",@nobits
	.sectionflags	@""
	.align	16
	.zero		1024


//--------------------- .nv.shared.cal_prb_obj    --------------------------
	.section	.nv.shared.cal_prb_obj,"aw",@nobits
	.sectionflags	@""
	.align	16
	.zero		1024


//--------------------- .nv.constant0.zero        --------------------------
	.section	.nv.constant0.zero,"a",@progbits
	.sectionflags	@""
	.align	4
.nv.constant0.zero:
	.zero		924


//--------------------- .nv.constant0.obj_trans   --------------------------
	.section	.nv.constant0.obj_trans,"a",@progbits
	.sectionflags	@""
	.align	4
.nv.constant0.obj_trans:
	.zero		944


//--------------------- .nv.constant0.prb_reduce  --------------------------
	.section	.nv.constant0.prb_reduce,"a",@progbits
	.sectionflags	@""
	.align	4
.nv.constant0.prb_reduce:
	.zero		940


//--------------------- .nv.constant0.prb_trans   --------------------------
	.section	.nv.constant0.prb_trans,"a",@progbits
	.sectionflags	@""
	.align	4
.nv.constant0.prb_trans:
	.zero		972


//--------------------- .nv.constant0.dm_k5       --------------------------
	.section	.nv.constant0.dm_k5,"a",@progbits
	.sectionflags	@""
	.align	4
.nv.constant0.dm_k5:
	.zero		956


//--------------------- .nv.constant0.dm_k4       --------------------------
	.section	.nv.constant0.dm_k4,"a",@progbits
	.sectionflags	@""
	.align	4
.nv.constant0.dm_k4:
	.zero		952


//--------------------- .nv.constant0.dm_reduce_dev --------------------------
	.section	.nv.constant0.dm_reduce_dev,"a",@progbits
	.sectionflags	@""
	.align	4
.nv.constant0.dm_reduce_dev:
	.zero		916


//--------------------- .nv.constant0.dm_cal_dev  --------------------------
	.section	.nv.constant0.dm_cal_dev,"a",@progbits
	.sectionflags	@""
	.align	4
.nv.constant0.dm_cal_dev:
	.zero		960


//--------------------- .nv.constant0.dm_prb_obj  --------------------------
	.section	.nv.constant0.dm_prb_obj,"a",@progbits
	.sectionflags	@""
	.align	4
.nv.constant0.dm_prb_obj:
	.zero		960


//--------------------- .nv.constant0.chi_reduce  --------------------------
	.section	.nv.constant0.chi_reduce,"a",@progbits
	.sectionflags	@""
	.align	4
.nv.constant0.chi_reduce:
	.zero		916


//--------------------- .nv.constant0.chi_sum_block --------------------------
	.section	.nv.constant0.chi_sum_block,"a",@progbits
	.sectionflags	@""
	.align	4
.nv.constant0.chi_sum_block:
	.zero		940


//--------------------- .nv.constant0.cal_prb_obj --------------------------
	.section	.nv.constant0.cal_prb_obj,"a",@progbits
	.sectionflags	@""
	.align	4
.nv.constant0.cal_prb_obj:
	.zero		944


//--------------------- SYMBOLS --------------------------

	.type		.nv.reservedSmem.offset0,@object
	.size		.nv.reservedSmem.offset0,0x4
	.type		.nv.reservedSmem.cap,@object
	.size		.nv.reservedSmem.cap,0x4
